//
// Generated by NVIDIA NVVM Compiler
//
// Compiler Build ID: CL-36424714
// Cuda compilation tools, release 13.0, V13.0.88
// Based on NVVM 20.0.0
//

.version 9.0
.target sm_100
.address_size 64

	// .globl	_Z18dMahalanobisHelperiiPKfS0_S0_PfS1_S1_

.visible .entry _Z18dMahalanobisHelperiiPKfS0_S0_PfS1_S1_(
	.param .u32 _Z18dMahalanobisHelperiiPKfS0_S0_PfS1_S1__param_0,
	.param .u32 _Z18dMahalanobisHelperiiPKfS0_S0_PfS1_S1__param_1,
	.param .u64 .ptr .align 1 _Z18dMahalanobisHelperiiPKfS0_S0_PfS1_S1__param_2,
	.param .u64 .ptr .align 1 _Z18dMahalanobisHelperiiPKfS0_S0_PfS1_S1__param_3,
	.param .u64 .ptr .align 1 _Z18dMahalanobisHelperiiPKfS0_S0_PfS1_S1__param_4,
	.param .u64 .ptr .align 1 _Z18dMahalanobisHelperiiPKfS0_S0_PfS1_S1__param_5,
	.param .u64 .ptr .align 1 _Z18dMahalanobisHelperiiPKfS0_S0_PfS1_S1__param_6,
	.param .u64 .ptr .align 1 _Z18dMahalanobisHelperiiPKfS0_S0_PfS1_S1__param_7
)
{
	.reg .pred 	%p<29>;
	.reg .b32 	%r<71>;
	.reg .b32 	%f<272>;
	.reg .b64 	%rd<129>;

	ld.param.u32 	%r39, [_Z18dMahalanobisHelperiiPKfS0_S0_PfS1_S1__param_0];
	ld.param.u32 	%r40, [_Z18dMahalanobisHelperiiPKfS0_S0_PfS1_S1__param_1];
	ld.param.u64 	%rd34, [_Z18dMahalanobisHelperiiPKfS0_S0_PfS1_S1__param_2];
	ld.param.u64 	%rd35, [_Z18dMahalanobisHelperiiPKfS0_S0_PfS1_S1__param_3];
	ld.param.u64 	%rd36, [_Z18dMahalanobisHelperiiPKfS0_S0_PfS1_S1__param_4];
	ld.param.u64 	%rd31, [_Z18dMahalanobisHelperiiPKfS0_S0_PfS1_S1__param_5];
	ld.param.u64 	%rd32, [_Z18dMahalanobisHelperiiPKfS0_S0_PfS1_S1__param_6];
	ld.param.u64 	%rd33, [_Z18dMahalanobisHelperiiPKfS0_S0_PfS1_S1__param_7];
	cvta.to.global.u64 	%rd1, %rd35;
	cvta.to.global.u64 	%rd2, %rd34;
	cvta.to.global.u64 	%rd3, %rd36;
	mov.u32 	%r41, %ntid.x;
	mov.u32 	%r42, %ctaid.x;
	mov.u32 	%r43, %tid.x;
	mad.lo.s32 	%r1, %r41, %r42, %r43;
	setp.ge.s32 	%p1, %r1, %r39;
	@%p1 bra 	$L__BB0_41;
	cvta.to.global.u64 	%rd4, %rd31;
	cvta.to.global.u64 	%rd5, %rd32;
	mul.lo.s32 	%r2, %r40, %r1;
	cvt.s64.s32 	%rd6, %r2;
	setp.lt.s32 	%p2, %r40, 1;
	mov.f32 	%f271, 0f00000000;
	@%p2 bra 	$L__BB0_40;
	shl.b64 	%rd37, %rd6, 2;
	add.s64 	%rd7, %rd4, %rd37;
	and.b32  	%r3, %r40, 7;
	setp.lt.u32 	%p3, %r40, 8;
	mov.b32 	%r57, 0;
	@%p3 bra 	$L__BB0_5;
	and.b32  	%r57, %r40, 2147483640;
	mov.b32 	%r60, 0;
	mul.wide.s32 	%rd43, %r39, 4;
$L__BB0_4:
	.pragma "nounroll";
	mad.lo.s32 	%r46, %r60, %r39, %r1;
	mul.wide.s32 	%rd38, %r46, 4;
	add.s64 	%rd39, %rd2, %rd38;
	ld.global.f32 	%f29, [%rd39];
	add.s64 	%rd40, %rd1, %rd38;
	ld.global.f32 	%f30, [%rd40];
	sub.f32 	%f31, %f29, %f30;
	mul.wide.u32 	%rd41, %r60, 4;
	add.s64 	%rd42, %rd7, %rd41;
	st.global.f32 	[%rd42], %f31;
	add.s64 	%rd44, %rd39, %rd43;
	ld.global.f32 	%f32, [%rd44];
	add.s64 	%rd45, %rd40, %rd43;
	ld.global.f32 	%f33, [%rd45];
	sub.f32 	%f34, %f32, %f33;
	st.global.f32 	[%rd42+4], %f34;
	add.s64 	%rd46, %rd44, %rd43;
	ld.global.f32 	%f35, [%rd46];
	add.s64 	%rd47, %rd45, %rd43;
	ld.global.f32 	%f36, [%rd47];
	sub.f32 	%f37, %f35, %f36;
	st.global.f32 	[%rd42+8], %f37;
	add.s64 	%rd48, %rd46, %rd43;
	ld.global.f32 	%f38, [%rd48];
	add.s64 	%rd49, %rd47, %rd43;
	ld.global.f32 	%f39, [%rd49];
	sub.f32 	%f40, %f38, %f39;
	st.global.f32 	[%rd42+12], %f40;
	add.s64 	%rd50, %rd48, %rd43;
	ld.global.f32 	%f41, [%rd50];
	add.s64 	%rd51, %rd49, %rd43;
	ld.global.f32 	%f42, [%rd51];
	sub.f32 	%f43, %f41, %f42;
	st.global.f32 	[%rd42+16], %f43;
	add.s64 	%rd52, %rd50, %rd43;
	ld.global.f32 	%f44, [%rd52];
	add.s64 	%rd53, %rd51, %rd43;
	ld.global.f32 	%f45, [%rd53];
	sub.f32 	%f46, %f44, %f45;
	st.global.f32 	[%rd42+20], %f46;
	add.s64 	%rd54, %rd52, %rd43;
	ld.global.f32 	%f47, [%rd54];
	add.s64 	%rd55, %rd53, %rd43;
	ld.global.f32 	%f48, [%rd55];
	sub.f32 	%f49, %f47, %f48;
	st.global.f32 	[%rd42+24], %f49;
	add.s64 	%rd56, %rd54, %rd43;
	ld.global.f32 	%f50, [%rd56];
	add.s64 	%rd57, %rd55, %rd43;
	ld.global.f32 	%f51, [%rd57];
	sub.f32 	%f52, %f50, %f51;
	st.global.f32 	[%rd42+28], %f52;
	add.s32 	%r60, %r60, 8;
	setp.eq.s32 	%p4, %r60, %r57;
	@%p4 bra 	$L__BB0_5;
	bra.uni 	$L__BB0_4;
$L__BB0_5:
	setp.eq.s32 	%p5, %r3, 0;
	@%p5 bra 	$L__BB0_13;
	and.b32  	%r6, %r40, 3;
	setp.lt.u32 	%p6, %r3, 4;
	@%p6 bra 	$L__BB0_8;
	mad.lo.s32 	%r47, %r57, %r39, %r1;
	mul.wide.s32 	%rd58, %r47, 4;
	add.s64 	%rd59, %rd2, %rd58;
	ld.global.f32 	%f53, [%rd59];
	add.s64 	%rd60, %rd1, %rd58;
	ld.global.f32 	%f54, [%rd60];
	sub.f32 	%f55, %f53, %f54;
	mul.wide.u32 	%rd61, %r57, 4;
	add.s64 	%rd62, %rd7, %rd61;
	st.global.f32 	[%rd62], %f55;
	mul.wide.s32 	%rd63, %r39, 4;
	add.s64 	%rd64, %rd59, %rd63;
	ld.global.f32 	%f56, [%rd64];
	add.s64 	%rd65, %rd60, %rd63;
	ld.global.f32 	%f57, [%rd65];
	sub.f32 	%f58, %f56, %f57;
	st.global.f32 	[%rd62+4], %f58;
	add.s64 	%rd66, %rd64, %rd63;
	ld.global.f32 	%f59, [%rd66];
	add.s64 	%rd67, %rd65, %rd63;
	ld.global.f32 	%f60, [%rd67];
	sub.f32 	%f61, %f59, %f60;
	st.global.f32 	[%rd62+8], %f61;
	add.s64 	%rd68, %rd66, %rd63;
	ld.global.f32 	%f62, [%rd68];
	add.s64 	%rd69, %rd67, %rd63;
	ld.global.f32 	%f63, [%rd69];
	sub.f32 	%f64, %f62, %f63;
	st.global.f32 	[%rd62+12], %f64;
	add.s32 	%r57, %r57, 4;
$L__BB0_8:
	setp.eq.s32 	%p7, %r6, 0;
	@%p7 bra 	$L__BB0_13;
	setp.eq.s32 	%p8, %r6, 1;
	@%p8 bra 	$L__BB0_11;
	mad.lo.s32 	%r48, %r57, %r39, %r1;
	mul.wide.s32 	%rd70, %r48, 4;
	add.s64 	%rd71, %rd2, %rd70;
	ld.global.f32 	%f65, [%rd71];
	add.s64 	%rd72, %rd1, %rd70;
	ld.global.f32 	%f66, [%rd72];
	sub.f32 	%f67, %f65, %f66;
	mul.wide.u32 	%rd73, %r57, 4;
	add.s64 	%rd74, %rd7, %rd73;
	st.global.f32 	[%rd74], %f67;
	mul.wide.s32 	%rd75, %r39, 4;
	add.s64 	%rd76, %rd71, %rd75;
	ld.global.f32 	%f68, [%rd76];
	add.s64 	%rd77, %rd72, %rd75;
	ld.global.f32 	%f69, [%rd77];
	sub.f32 	%f70, %f68, %f69;
	st.global.f32 	[%rd74+4], %f70;
	add.s32 	%r57, %r57, 2;
$L__BB0_11:
	and.b32  	%r49, %r40, 1;
	setp.eq.b32 	%p9, %r49, 1;
	not.pred 	%p10, %p9;
	@%p10 bra 	$L__BB0_13;
	mad.lo.s32 	%r50, %r57, %r39, %r1;
	mul.wide.s32 	%rd78, %r50, 4;
	add.s64 	%rd79, %rd2, %rd78;
	ld.global.f32 	%f71, [%rd79];
	add.s64 	%rd80, %rd1, %rd78;
	ld.global.f32 	%f72, [%rd80];
	sub.f32 	%f73, %f71, %f72;
	mul.wide.u32 	%rd81, %r57, 4;
	add.s64 	%rd82, %rd7, %rd81;
	st.global.f32 	[%rd82], %f73;
$L__BB0_13:
	add.s64 	%rd8, %rd5, %rd37;
	and.b32  	%r11, %r40, 15;
	add.s32 	%r12, %r11, -1;
	add.s32 	%r13, %r3, -1;
	and.b32  	%r14, %r40, 2147483632;
	and.b32  	%r15, %r40, 3;
	neg.s32 	%r66, %r14;
	mul.wide.s32 	%rd9, %r2, 4;
	add.s64 	%rd10, %rd9, 32;
	add.s64 	%rd126, %rd4, %rd10;
	mov.b32 	%r61, 0;
$L__BB0_14:
	setp.lt.u32 	%p11, %r40, 16;
	mul.lo.s32 	%r20, %r61, %r40;
	mov.f32 	%f262, 0f00000000;
	mov.b32 	%r64, 0;
	@%p11 bra 	$L__BB0_17;
	mul.wide.u32 	%rd84, %r20, 4;
	add.s64 	%rd85, %rd3, %rd84;
	add.s64 	%rd123, %rd85, 32;
	mov.f32 	%f262, 0f00000000;
	mov.u64 	%rd124, %rd126;
	mov.u32 	%r62, %r66;
$L__BB0_16:
	.pragma "nounroll";
	ld.global.f32 	%f77, [%rd124+-32];
	ld.global.f32 	%f78, [%rd123+-32];
	fma.rn.f32 	%f79, %f77, %f78, %f262;
	ld.global.f32 	%f80, [%rd124+-28];
	ld.global.f32 	%f81, [%rd123+-28];
	fma.rn.f32 	%f82, %f80, %f81, %f79;
	ld.global.f32 	%f83, [%rd124+-24];
	ld.global.f32 	%f84, [%rd123+-24];
	fma.rn.f32 	%f85, %f83, %f84, %f82;
	ld.global.f32 	%f86, [%rd124+-20];
	ld.global.f32 	%f87, [%rd123+-20];
	fma.rn.f32 	%f88, %f86, %f87, %f85;
	ld.global.f32 	%f89, [%rd124+-16];
	ld.global.f32 	%f90, [%rd123+-16];
	fma.rn.f32 	%f91, %f89, %f90, %f88;
	ld.global.f32 	%f92, [%rd124+-12];
	ld.global.f32 	%f93, [%rd123+-12];
	fma.rn.f32 	%f94, %f92, %f93, %f91;
	ld.global.f32 	%f95, [%rd124+-8];
	ld.global.f32 	%f96, [%rd123+-8];
	fma.rn.f32 	%f97, %f95, %f96, %f94;
	ld.global.f32 	%f98, [%rd124+-4];
	ld.global.f32 	%f99, [%rd123+-4];
	fma.rn.f32 	%f100, %f98, %f99, %f97;
	ld.global.f32 	%f101, [%rd124];
	ld.global.f32 	%f102, [%rd123];
	fma.rn.f32 	%f103, %f101, %f102, %f100;
	ld.global.f32 	%f104, [%rd124+4];
	ld.global.f32 	%f105, [%rd123+4];
	fma.rn.f32 	%f106, %f104, %f105, %f103;
	ld.global.f32 	%f107, [%rd124+8];
	ld.global.f32 	%f108, [%rd123+8];
	fma.rn.f32 	%f109, %f107, %f108, %f106;
	ld.global.f32 	%f110, [%rd124+12];
	ld.global.f32 	%f111, [%rd123+12];
	fma.rn.f32 	%f112, %f110, %f111, %f109;
	ld.global.f32 	%f113, [%rd124+16];
	ld.global.f32 	%f114, [%rd123+16];
	fma.rn.f32 	%f115, %f113, %f114, %f112;
	ld.global.f32 	%f116, [%rd124+20];
	ld.global.f32 	%f117, [%rd123+20];
	fma.rn.f32 	%f118, %f116, %f117, %f115;
	ld.global.f32 	%f119, [%rd124+24];
	ld.global.f32 	%f120, [%rd123+24];
	fma.rn.f32 	%f121, %f119, %f120, %f118;
	ld.global.f32 	%f122, [%rd124+28];
	ld.global.f32 	%f123, [%rd123+28];
	fma.rn.f32 	%f262, %f122, %f123, %f121;
	add.s32 	%r62, %r62, 16;
	add.s64 	%rd124, %rd124, 64;
	add.s64 	%rd123, %rd123, 64;
	setp.ne.s32 	%p12, %r62, 0;
	mov.u32 	%r64, %r14;
	@%p12 bra 	$L__BB0_16;
$L__BB0_17:
	setp.eq.s32 	%p13, %r11, 0;
	@%p13 bra 	$L__BB0_27;
	setp.lt.u32 	%p14, %r12, 7;
	@%p14 bra 	$L__BB0_20;
	cvt.u64.u32 	%rd86, %r64;
	mul.wide.u32 	%rd87, %r64, 4;
	add.s64 	%rd88, %rd7, %rd87;
	ld.global.f32 	%f125, [%rd88];
	add.s32 	%r53, %r64, %r20;
	mul.wide.u32 	%rd89, %r53, 4;
	add.s64 	%rd90, %rd3, %rd89;
	ld.global.f32 	%f126, [%rd90];
	fma.rn.f32 	%f127, %f125, %f126, %f262;
	ld.global.f32 	%f128, [%rd88+4];
	cvt.u64.u32 	%rd91, %r20;
	add.s64 	%rd92, %rd86, %rd91;
	shl.b64 	%rd93, %rd92, 2;
	add.s64 	%rd94, %rd3, %rd93;
	ld.global.f32 	%f129, [%rd94+4];
	fma.rn.f32 	%f130, %f128, %f129, %f127;
	ld.global.f32 	%f131, [%rd88+8];
	ld.global.f32 	%f132, [%rd94+8];
	fma.rn.f32 	%f133, %f131, %f132, %f130;
	ld.global.f32 	%f134, [%rd88+12];
	ld.global.f32 	%f135, [%rd94+12];
	fma.rn.f32 	%f136, %f134, %f135, %f133;
	ld.global.f32 	%f137, [%rd88+16];
	ld.global.f32 	%f138, [%rd94+16];
	fma.rn.f32 	%f139, %f137, %f138, %f136;
	ld.global.f32 	%f140, [%rd88+20];
	ld.global.f32 	%f141, [%rd94+20];
	fma.rn.f32 	%f142, %f140, %f141, %f139;
	ld.global.f32 	%f143, [%rd88+24];
	ld.global.f32 	%f144, [%rd94+24];
	fma.rn.f32 	%f145, %f143, %f144, %f142;
	ld.global.f32 	%f146, [%rd88+28];
	ld.global.f32 	%f147, [%rd94+28];
	fma.rn.f32 	%f262, %f146, %f147, %f145;
	add.s32 	%r64, %r64, 8;
$L__BB0_20:
	setp.eq.s32 	%p15, %r3, 0;
	@%p15 bra 	$L__BB0_27;
	setp.lt.u32 	%p16, %r13, 3;
	@%p16 bra 	$L__BB0_23;
	cvt.u64.u32 	%rd95, %r64;
	mul.wide.u32 	%rd96, %r64, 4;
	add.s64 	%rd97, %rd7, %rd96;
	ld.global.f32 	%f149, [%rd97];
	add.s32 	%r54, %r64, %r20;
	mul.wide.u32 	%rd98, %r54, 4;
	add.s64 	%rd99, %rd3, %rd98;
	ld.global.f32 	%f150, [%rd99];
	fma.rn.f32 	%f151, %f149, %f150, %f262;
	ld.global.f32 	%f152, [%rd97+4];
	cvt.u64.u32 	%rd100, %r20;
	add.s64 	%rd101, %rd95, %rd100;
	shl.b64 	%rd102, %rd101, 2;
	add.s64 	%rd103, %rd3, %rd102;
	ld.global.f32 	%f153, [%rd103+4];
	fma.rn.f32 	%f154, %f152, %f153, %f151;
	ld.global.f32 	%f155, [%rd97+8];
	ld.global.f32 	%f156, [%rd103+8];
	fma.rn.f32 	%f157, %f155, %f156, %f154;
	ld.global.f32 	%f158, [%rd97+12];
	ld.global.f32 	%f159, [%rd103+12];
	fma.rn.f32 	%f262, %f158, %f159, %f157;
	add.s32 	%r64, %r64, 4;
$L__BB0_23:
	setp.eq.s32 	%p17, %r15, 0;
	@%p17 bra 	$L__BB0_27;
	setp.eq.s32 	%p18, %r15, 1;
	cvt.u64.u32 	%rd18, %r64;
	mul.wide.u32 	%rd104, %r64, 4;
	add.s64 	%rd19, %rd7, %rd104;
	ld.global.f32 	%f160, [%rd19];
	add.s32 	%r55, %r64, %r20;
	mul.wide.u32 	%rd105, %r55, 4;
	add.s64 	%rd106, %rd3, %rd105;
	ld.global.f32 	%f161, [%rd106];
	fma.rn.f32 	%f262, %f160, %f161, %f262;
	@%p18 bra 	$L__BB0_27;
	setp.eq.s32 	%p19, %r15, 2;
	ld.global.f32 	%f162, [%rd19+4];
	cvt.u64.u32 	%rd107, %r20;
	add.s64 	%rd108, %rd18, %rd107;
	shl.b64 	%rd109, %rd108, 2;
	add.s64 	%rd20, %rd3, %rd109;
	ld.global.f32 	%f163, [%rd20+4];
	fma.rn.f32 	%f262, %f162, %f163, %f262;
	@%p19 bra 	$L__BB0_27;
	ld.global.f32 	%f164, [%rd19+8];
	ld.global.f32 	%f165, [%rd20+8];
	fma.rn.f32 	%f262, %f164, %f165, %f262;
$L__BB0_27:
	mul.wide.u32 	%rd110, %r61, 4;
	add.s64 	%rd111, %rd8, %rd110;
	st.global.f32 	[%rd111], %f262;
	add.s32 	%r61, %r61, 1;
	setp.eq.s32 	%p20, %r61, %r40;
	@%p20 bra 	$L__BB0_28;
	bra.uni 	$L__BB0_14;
$L__BB0_28:
	setp.lt.u32 	%p21, %r40, 16;
	mov.f32 	%f271, 0f00000000;
	mov.b32 	%r68, 0;
	@%p21 bra 	$L__BB0_31;
	add.s64 	%rd125, %rd5, %rd10;
	mov.f32 	%f271, 0f00000000;
$L__BB0_30:
	.pragma "nounroll";
	ld.global.f32 	%f169, [%rd126+-32];
	ld.global.f32 	%f170, [%rd125+-32];
	fma.rn.f32 	%f171, %f169, %f170, %f271;
	ld.global.f32 	%f172, [%rd126+-28];
	ld.global.f32 	%f173, [%rd125+-28];
	fma.rn.f32 	%f174, %f172, %f173, %f171;
	ld.global.f32 	%f175, [%rd126+-24];
	ld.global.f32 	%f176, [%rd125+-24];
	fma.rn.f32 	%f177, %f175, %f176, %f174;
	ld.global.f32 	%f178, [%rd126+-20];
	ld.global.f32 	%f179, [%rd125+-20];
	fma.rn.f32 	%f180, %f178, %f179, %f177;
	ld.global.f32 	%f181, [%rd126+-16];
	ld.global.f32 	%f182, [%rd125+-16];
	fma.rn.f32 	%f183, %f181, %f182, %f180;
	ld.global.f32 	%f184, [%rd126+-12];
	ld.global.f32 	%f185, [%rd125+-12];
	fma.rn.f32 	%f186, %f184, %f185, %f183;
	ld.global.f32 	%f187, [%rd126+-8];
	ld.global.f32 	%f188, [%rd125+-8];
	fma.rn.f32 	%f189, %f187, %f188, %f186;
	ld.global.f32 	%f190, [%rd126+-4];
	ld.global.f32 	%f191, [%rd125+-4];
	fma.rn.f32 	%f192, %f190, %f191, %f189;
	ld.global.f32 	%f193, [%rd126];
	ld.global.f32 	%f194, [%rd125];
	fma.rn.f32 	%f195, %f193, %f194, %f192;
	ld.global.f32 	%f196, [%rd126+4];
	ld.global.f32 	%f197, [%rd125+4];
	fma.rn.f32 	%f198, %f196, %f197, %f195;
	ld.global.f32 	%f199, [%rd126+8];
	ld.global.f32 	%f200, [%rd125+8];
	fma.rn.f32 	%f201, %f199, %f200, %f198;
	ld.global.f32 	%f202, [%rd126+12];
	ld.global.f32 	%f203, [%rd125+12];
	fma.rn.f32 	%f204, %f202, %f203, %f201;
	ld.global.f32 	%f205, [%rd126+16];
	ld.global.f32 	%f206, [%rd125+16];
	fma.rn.f32 	%f207, %f205, %f206, %f204;
	ld.global.f32 	%f208, [%rd126+20];
	ld.global.f32 	%f209, [%rd125+20];
	fma.rn.f32 	%f210, %f208, %f209, %f207;
	ld.global.f32 	%f211, [%rd126+24];
	ld.global.f32 	%f212, [%rd125+24];
	fma.rn.f32 	%f213, %f211, %f212, %f210;
	ld.global.f32 	%f214, [%rd126+28];
	ld.global.f32 	%f215, [%rd125+28];
	fma.rn.f32 	%f271, %f214, %f215, %f213;
	add.s32 	%r66, %r66, 16;
	add.s64 	%rd126, %rd126, 64;
	add.s64 	%rd125, %rd125, 64;
	setp.ne.s32 	%p22, %r66, 0;
	mov.u32 	%r68, %r14;
	@%p22 bra 	$L__BB0_30;
$L__BB0_31:
	setp.eq.s32 	%p23, %r11, 0;
	@%p23 bra 	$L__BB0_40;
	setp.lt.u32 	%p24, %r11, 8;
	@%p24 bra 	$L__BB0_34;
	mul.wide.u32 	%rd112, %r68, 4;
	add.s64 	%rd113, %rd7, %rd112;
	ld.global.f32 	%f217, [%rd113];
	add.s64 	%rd114, %rd8, %rd112;
	ld.global.f32 	%f218, [%rd114];
	fma.rn.f32 	%f219, %f217, %f218, %f271;
	ld.global.f32 	%f220, [%rd113+4];
	ld.global.f32 	%f221, [%rd114+4];
	fma.rn.f32 	%f222, %f220, %f221, %f219;
	ld.global.f32 	%f223, [%rd113+8];
	ld.global.f32 	%f224, [%rd114+8];
	fma.rn.f32 	%f225, %f223, %f224, %f222;
	ld.global.f32 	%f226, [%rd113+12];
	ld.global.f32 	%f227, [%rd114+12];
	fma.rn.f32 	%f228, %f226, %f227, %f225;
	ld.global.f32 	%f229, [%rd113+16];
	ld.global.f32 	%f230, [%rd114+16];
	fma.rn.f32 	%f231, %f229, %f230, %f228;
	ld.global.f32 	%f232, [%rd113+20];
	ld.global.f32 	%f233, [%rd114+20];
	fma.rn.f32 	%f234, %f232, %f233, %f231;
	ld.global.f32 	%f235, [%rd113+24];
	ld.global.f32 	%f236, [%rd114+24];
	fma.rn.f32 	%f237, %f235, %f236, %f234;
	ld.global.f32 	%f238, [%rd113+28];
	ld.global.f32 	%f239, [%rd114+28];
	fma.rn.f32 	%f271, %f238, %f239, %f237;
	add.s32 	%r68, %r68, 8;
$L__BB0_34:
	setp.eq.s32 	%p25, %r3, 0;
	@%p25 bra 	$L__BB0_40;
	setp.lt.u32 	%p26, %r3, 4;
	@%p26 bra 	$L__BB0_37;
	mul.wide.u32 	%rd115, %r68, 4;
	add.s64 	%rd116, %rd7, %rd115;
	ld.global.f32 	%f241, [%rd116];
	add.s64 	%rd117, %rd8, %rd115;
	ld.global.f32 	%f242, [%rd117];
	fma.rn.f32 	%f243, %f241, %f242, %f271;
	ld.global.f32 	%f244, [%rd116+4];
	ld.global.f32 	%f245, [%rd117+4];
	fma.rn.f32 	%f246, %f244, %f245, %f243;
	ld.global.f32 	%f247, [%rd116+8];
	ld.global.f32 	%f248, [%rd117+8];
	fma.rn.f32 	%f249, %f247, %f248, %f246;
	ld.global.f32 	%f250, [%rd116+12];
	ld.global.f32 	%f251, [%rd117+12];
	fma.rn.f32 	%f271, %f250, %f251, %f249;
	add.s32 	%r68, %r68, 4;
$L__BB0_37:
	setp.eq.s32 	%p27, %r15, 0;
	@%p27 bra 	$L__BB0_40;
	mul.wide.u32 	%rd118, %r68, 4;
	add.s64 	%rd119, %rd9, %rd118;
	add.s64 	%rd128, %rd5, %rd119;
	add.s64 	%rd127, %rd4, %rd119;
	neg.s32 	%r70, %r15;
$L__BB0_39:
	.pragma "nounroll";
	ld.global.f32 	%f252, [%rd127];
	ld.global.f32 	%f253, [%rd128];
	fma.rn.f32 	%f271, %f252, %f253, %f271;
	add.s64 	%rd128, %rd128, 4;
	add.s64 	%rd127, %rd127, 4;
	add.s32 	%r70, %r70, 1;
	setp.ne.s32 	%p28, %r70, 0;
	@%p28 bra 	$L__BB0_39;
$L__BB0_40:
	sqrt.rn.f32 	%f254, %f271;
	cvta.to.global.u64 	%rd120, %rd33;
	mul.wide.s32 	%rd121, %r1, 4;
	add.s64 	%rd122, %rd120, %rd121;
	st.global.f32 	[%rd122], %f254;
$L__BB0_41:
	ret;

}


// ===== COMPILED SASS (sm_100) =====

	.target	sm_100

	.elftype	@"ET_EXEC"


//--------------------- .note.nv.tkinfo           --------------------------
	.section	.note.nv.tkinfo,"",@"SHT_NOTE"
	.sectionflags	@"SHF_NOTE_NV_TKINFO"
	.tkinfo
        /*0018*/ 	.word	0x00000002
        /*0030*/ 	.string	""
        /*0030*/ 	.string	"ptxas"
        /*0030*/ 	.string	"Cuda compilation tools, release 13.0, V13.0.88"
        /*0030*/ 	.string	"Build cuda_13.0.r13.0/compiler.36424714_0"
        /*0030*/ 	.string	"-arch sm_100 -m 64 "



//--------------------- .note.nv.cuinfo           --------------------------
	.section	.note.nv.cuinfo,"",@"SHT_NOTE"
	.sectionflags	@"SHF_NOTE_NV_CUINFO"
        /*0018*/ 	.short	0x0002
        /*001a*/ 	.short	0x0064
        /*001c*/ 	.short	0x0082
	.zero		2


//--------------------- .nv.info                  --------------------------
	.section	.nv.info,"",@"SHT_CUDA_INFO"
	.align	4


	//----- nvinfo : EIATTR_REGCOUNT
	.align		4
        /*0000*/ 	.byte	0x04, 0x2f
        /*0002*/ 	.short	(.L_1 - .L_0)
	.align		4
.L_0:
        /*0004*/ 	.word	index@(_Z18dMahalanobisHelperiiPKfS0_S0_PfS1_S1_)
        /*0008*/ 	.word	0x00000020


	//----- nvinfo : EIATTR_FRAME_SIZE
	.align		4
.L_1:
        /*000c*/ 	.byte	0x04, 0x11
        /*000e*/ 	.short	(.L_3 - .L_2)
	.align		4
.L_2:
        /*0010*/ 	.word	index@($__internal_0_$__cuda_sm20_sqrt_rn_f32_slowpath)
        /*0014*/ 	.word	0x00000000


	//----- nvinfo : EIATTR_FRAME_SIZE
	.align		4
.L_3:
        /*0018*/ 	.byte	0x04, 0x11
        /*001a*/ 	.short	(.L_5 - .L_4)
	.align		4
.L_4:
        /*001c*/ 	.word	index@(_Z18dMahalanobisHelperiiPKfS0_S0_PfS1_S1_)
        /*0020*/ 	.word	0x00000000


	//----- nvinfo : EIATTR_MIN_STACK_SIZE
	.align		4
.L_5:
        /*0024*/ 	.byte	0x04, 0x12
        /*0026*/ 	.short	(.L_7 - .L_6)
	.align		4
.L_6:
        /*0028*/ 	.word	index@(_Z18dMahalanobisHelperiiPKfS0_S0_PfS1_S1_)
        /*002c*/ 	.word	0x00000000
.L_7:


//--------------------- .nv.compat                --------------------------
	.section	.nv.compat,"",@"SHT_CUDA_COMPAT_INFO"
	.align	4
        /*0000*/ 	.byte	0x02, 0x09, 0x00, 0x00, 0x02, 0x02, 0x01, 0x00, 0x02, 0x05, 0x05, 0x00, 0x03, 0x07, 0x01, 0x01
        /*0010*/ 	.byte	0x02, 0x03, 0x00, 0x00, 0x02, 0x06, 0x01, 0x00, 0x04, 0x0b, 0x08, 0x00, 0x01, 0x00, 0x00, 0x00
        /*0020*/ 	.byte	0x00, 0x00, 0x00, 0x00


//--------------------- .nv.info._Z18dMahalanobisHelperiiPKfS0_S0_PfS1_S1_ --------------------------
	.section	.nv.info._Z18dMahalanobisHelperiiPKfS0_S0_PfS1_S1_,"",@"SHT_CUDA_INFO"
	.sectionflags	@""
	.align	4


	//----- nvinfo : EIATTR_CUDA_API_VERSION
	.align		4
        /*0000*/ 	.byte	0x04, 0x37
        /*0002*/ 	.short	(.L_9 - .L_8)
.L_8:
        /*0004*/ 	.word	0x00000082


	//----- nvinfo : EIATTR_KPARAM_INFO
	.align		4
.L_9:
        /*0008*/ 	.byte	0x04, 0x17
        /*000a*/ 	.short	(.L_11 - .L_10)
.L_10:
        /*000c*/ 	.word	0x00000000
        /*0010*/ 	.short	0x0007
        /*0012*/ 	.short	0x0030
        /*0014*/ 	.byte	0x00, 0xf5, 0x21, 0x00


	//----- nvinfo : EIATTR_KPARAM_INFO
	.align		4
.L_11:
        /*0018*/ 	.byte	0x04, 0x17
        /*001a*/ 	.short	(.L_13 - .L_12)
.L_12:
        /*001c*/ 	.word	0x00000000
        /*0020*/ 	.short	0x0006
        /*0022*/ 	.short	0x0028
        /*0024*/ 	.byte	0x00, 0xf5, 0x21, 0x00


	//----- nvinfo : EIATTR_KPARAM_INFO
	.align		4
.L_13:
        /*0028*/ 	.byte	0x04, 0x17
        /*002a*/ 	.short	(.L_15 - .L_14)
.L_14:
        /*002c*/ 	.word	0x00000000
        /*0030*/ 	.short	0x0005
        /*0032*/ 	.short	0x0020
        /*0034*/ 	.byte	0x00, 0xf5, 0x21, 0x00


	//----- nvinfo : EIATTR_KPARAM_INFO
	.align		4
.L_15:
        /*0038*/ 	.byte	0x04, 0x17
        /*003a*/ 	.short	(.L_17 - .L_16)
.L_16:
        /*003c*/ 	.word	0x00000000
        /*0040*/ 	.short	0x0004
        /*0042*/ 	.short	0x0018
        /*0044*/ 	.byte	0x00, 0xf5, 0x21, 0x00


	//----- nvinfo : EIATTR_KPARAM_INFO
	.align		4
.L_17:
        /*0048*/ 	.byte	0x04, 0x17
        /*004a*/ 	.short	(.L_19 - .L_18)
.L_18:
        /*004c*/ 	.word	0x00000000
        /*0050*/ 	.short	0x0003
        /*0052*/ 	.short	0x0010
        /*0054*/ 	.byte	0x00, 0xf5, 0x21, 0x00


	//----- nvinfo : EIATTR_KPARAM_INFO
	.align		4
.L_19:
        /*0058*/ 	.byte	0x04, 0x17
        /*005a*/ 	.short	(.L_21 - .L_20)
.L_20:
        /*005c*/ 	.word	0x00000000
        /*0060*/ 	.short	0x0002
        /*0062*/ 	.short	0x0008
        /*0064*/ 	.byte	0x00, 0xf5, 0x21, 0x00


	//----- nvinfo : EIATTR_KPARAM_INFO
	.align		4
.L_21:
        /*0068*/ 	.byte	0x04, 0x17
        /*006a*/ 	.short	(.L_23 - .L_22)
.L_22:
        /*006c*/ 	.word	0x00000000
        /*0070*/ 	.short	0x0001
        /*0072*/ 	.short	0x0004
        /*0074*/ 	.byte	0x00, 0xf0, 0x11, 0x00


	//----- nvinfo : EIATTR_KPARAM_INFO
	.align		4
.L_23:
        /*0078*/ 	.byte	0x04, 0x17
        /*007a*/ 	.short	(.L_25 - .L_24)
.L_24:
        /*007c*/ 	.word	0x00000000
        /*0080*/ 	.short	0x0000
        /*0082*/ 	.short	0x0000
        /*0084*/ 	.byte	0x00, 0xf0, 0x11, 0x00


	//----- nvinfo : EIATTR_SPARSE_MMA_MASK
	.align		4
.L_25:
        /*0088*/ 	.byte	0x03, 0x50
        /*008a*/ 	.short	0x0000


	//----- nvinfo : EIATTR_MAXREG_COUNT
	.align		4
        /*008c*/ 	.byte	0x03, 0x1b
        /*008e*/ 	.short	0x00ff


	//----- nvinfo : EIATTR_MERCURY_ISA_VERSION
	.align		4
        /*0090*/ 	.byte	0x03, 0x5f
        /*0092*/ 	.short	0x0101


	//----- nvinfo : EIATTR_VRC_CTA_INIT_COUNT
	.align		4
        /*0094*/ 	.byte	0x02, 0x4a
	.zero		1
	.zero		1


	//----- nvinfo : EIATTR_EXIT_INSTR_OFFSETS
	.align		4
        /*0098*/ 	.byte	0x04, 0x1c
        /*009a*/ 	.short	(.L_27 - .L_26)


	//   ....[0]....
.L_26:
        /*009c*/ 	.word	0x00000070


	//   ....[1]....
        /*00a0*/ 	.word	0x00001e50


	//----- nvinfo : EIATTR_CRS_STACK_SIZE
	.align		4
.L_27:
        /*00a4*/ 	.byte	0x04, 0x1e
        /*00a6*/ 	.short	(.L_29 - .L_28)
.L_28:
        /*00a8*/ 	.word	0x00000000


	//----- nvinfo : EIATTR_CBANK_PARAM_SIZE
	.align		4
.L_29:
        /*00ac*/ 	.byte	0x03, 0x19
        /*00ae*/ 	.short	0x0038


	//----- nvinfo : EIATTR_PARAM_CBANK
	.align		4
        /*00b0*/ 	.byte	0x04, 0x0a
        /*00b2*/ 	.short	(.L_31 - .L_30)
	.align		4
.L_30:
        /*00b4*/ 	.word	index@(.nv.constant0._Z18dMahalanobisHelperiiPKfS0_S0_PfS1_S1_)
        /*00b8*/ 	.short	0x0380
        /*00ba*/ 	.short	0x0038


	//----- nvinfo : EIATTR_SW_WAR
	.align		4
.L_31:
        /*00bc*/ 	.byte	0x04, 0x36
        /*00be*/ 	.short	(.L_33 - .L_32)
.L_32:
        /*00c0*/ 	.word	0x00000008
.L_33:


//--------------------- .nv.callgraph             --------------------------
	.section	.nv.callgraph,"",@"SHT_CUDA_CALLGRAPH"
	.align	4
	.sectionentsize	8
	.align		4
        /*0000*/ 	.word	0x00000000
	.align		4
        /*0004*/ 	.word	0xffffffff
	.align		4
        /*0008*/ 	.word	0x00000000
	.align		4
        /*000c*/ 	.word	0xfffffffe
	.align		4
        /*0010*/ 	.word	0x00000000
	.align		4
        /*0014*/ 	.word	0xfffffffd
	.align		4
        /*0018*/ 	.word	0x00000000
	.align		4
        /*001c*/ 	.word	0xfffffffc


//--------------------- .text._Z18dMahalanobisHelperiiPKfS0_S0_PfS1_S1_ --------------------------
	.section	.text._Z18dMahalanobisHelperiiPKfS0_S0_PfS1_S1_,"ax",@progbits
	.align	128
        .global         _Z18dMahalanobisHelperiiPKfS0_S0_PfS1_S1_
        .type           _Z18dMahalanobisHelperiiPKfS0_S0_PfS1_S1_,@function
        .size           _Z18dMahalanobisHelperiiPKfS0_S0_PfS1_S1_,(.L_x_21 - _Z18dMahalanobisHelperiiPKfS0_S0_PfS1_S1_)
        .other          _Z18dMahalanobisHelperiiPKfS0_S0_PfS1_S1_,@"STO_CUDA_ENTRY STV_DEFAULT"
_Z18dMahalanobisHelperiiPKfS0_S0_PfS1_S1_:
.text._Z18dMahalanobisHelperiiPKfS0_S0_PfS1_S1_:
[----:B------:R-:W-:Y:S01]  /*0000*/  LDC R1, c[0x0][0x37c] ;  /* 0x0000df00ff017b82 */ /* 0x000fe20000000800 */
[----:B------:R-:W0:Y:S07]  /*0010*/  S2R R0, SR_CTAID.X ;  /* 0x0000000000007919 */ /* 0x000e2e0000002500 */
[----:B------:R-:W1:Y:S01]  /*0020*/  LDC R3, c[0x0][0x380] ;  /* 0x0000e000ff037b82 */ /* 0x000e620000000800 */
[----:B------:R-:W0:Y:S01]  /*0030*/  LDCU UR4, c[0x0][0x360] ;  /* 0x00006c00ff0477ac */ /* 0x000e220008000800 */
[----:B------:R-:W0:Y:S02]  /*0040*/  S2R R5, SR_TID.X ;  /* 0x0000000000057919 */ /* 0x000e240000002100 */
[----:B0-----:R-:W-:-:S05]  /*0050*/  IMAD R0, R0, UR4, R5 ;  /* 0x0000000400007c24 */ /* 0x001fca000f8e0205 */
[----:B-1----:R-:W-:-:S13]  /*0060*/  ISETP.GE.AND P0, PT, R0, R3, PT ;  /* 0x000000030000720c */ /* 0x002fda0003f06270 */
[----:B------:R-:W-:Y:S05]  /*0070*/  @P0 EXIT ;  /* 0x000000000000094d */ /* 0x000fea0003800000 */
[----:B------:R-:W0:Y:S01]  /*0080*/  LDC R9, c[0x0][0x384] ;  /* 0x0000e100ff097b82 */ /* 0x000e220000000800 */
[----:B------:R-:W1:Y:S01]  /*0090*/  LDCU.64 UR4, c[0x0][0x358] ;  /* 0x00006b00ff0477ac */ /* 0x000e620008000a00 */
[----:B------:R-:W-:Y:S01]  /*00a0*/  HFMA2 R8, -RZ, RZ, 0, 0 ;  /* 0x00000000ff087431 */ /* 0x000fe200000001ff */
[----:B0-----:R-:W-:-:S13]  /*00b0*/  ISETP.GE.AND P0, PT, R9, 0x1, PT ;  /* 0x000000010900780c */ /* 0x001fda0003f06270 */
[----:B-1----:R-:W-:Y:S05]  /*00c0*/  @!P0 BRA `(.L_x_0) ;  /* 0x0000001c001c8947 */ /* 0x002fea0003800000 */
[----:B------:R-:W0:Y:S01]  /*00d0*/  LDCU.64 UR6, c[0x0][0x3a0] ;  /* 0x00007400ff0677ac */ /* 0x000e220008000a00 */
[----:B------:R-:W-:Y:S01]  /*00e0*/  IMAD R12, R0, R9, RZ ;  /* 0x00000009000c7224 */ /* 0x000fe200078e02ff */
[C---:B------:R-:W-:Y:S02]  /*00f0*/  ISETP.GE.U32.AND P0, PT, R9.reuse, 0x8, PT ;  /* 0x000000080900780c */ /* 0x040fe40003f06070 */
[----:B------:R-:W-:Y:S02]  /*0100*/  LOP3.LUT R2, R9, 0x7, RZ, 0xc0, !PT ;  /* 0x0000000709027812 */ /* 0x000fe400078ec0ff */
[----:B------:R-:W-:Y:S02]  /*0110*/  SHF.R.S32.HI R5, RZ, 0x1f, R12 ;  /* 0x0000001fff057819 */ /* 0x000fe4000001140c */
[C---:B------:R-:W-:Y:S02]  /*0120*/  SHF.L.U32 R10, R12.reuse, 0x2, RZ ;  /* 0x000000020c0a7819 */ /* 0x040fe400000006ff */
[----:B------:R-:W-:-:S02]  /*0130*/  SHF.L.U64.HI R5, R12, 0x2, R5 ;  /* 0x000000020c057819 */ /* 0x000fc40000010205 */
[----:B------:R-:W-:Y:S02]  /*0140*/  ISETP.NE.AND P1, PT, R2, RZ, PT ;  /* 0x000000ff0200720c */ /* 0x000fe40003f25270 */
[----:B------:R-:W-:Y:S02]  /*0150*/  MOV R11, RZ ;  /* 0x000000ff000b7202 */ /* 0x000fe40000000f00 */
[----:B0-----:R-:W-:-:S04]  /*0160*/  IADD3 R14, P2, PT, R10, UR6, RZ ;  /* 0x000000060a0e7c10 */ /* 0x001fc8000ff5e0ff */
[----:B------:R-:W-:Y:S01]  /*0170*/  IADD3.X R15, PT, PT, R5, UR7, RZ, P2, !PT ;  /* 0x00000007050f7c10 */ /* 0x000fe200097fe4ff */
[----:B------:R-:W-:Y:S08]  /*0180*/  @!P0 BRA `(.L_x_1) ;  /* 0x0000000000e48947 */ /* 0x000ff00003800000 */
[----:B------:R-:W-:Y:S02]  /*0190*/  LOP3.LUT R11, R9, 0x7ffffff8, RZ, 0xc0, !PT ;  /* 0x7ffffff8090b7812 */ /* 0x000fe400078ec0ff */
[----:B------:R-:W-:-:S07]  /*01a0*/  MOV R4, RZ ;  /* 0x000000ff00047202 */ /* 0x000fce0000000f00 */
.L_x_2:
[----:B-1----:R-:W0:Y:S01]  /*01b0*/  LDC.64 R16, c[0x0][0x388] ;  /* 0x0000e200ff107b82 */ /* 0x002e220000000a00 */
[----:B------:R-:W-:-:S07]  /*01c0*/  IMAD R7, R4, R3, R0 ;  /* 0x0000000304077224 */ /* 0x000fce00078e0200 */
[----:B------:R-:W1:Y:S01]  /*01d0*/  LDC.64 R18, c[0x0][0x390] ;  /* 0x0000e400ff127b82 */ /* 0x000e620000000a00 */
[----:B0-----:R-:W-:-:S05]  /*01e0*/  IMAD.WIDE R16, R7, 0x4, R16 ;  /* 0x0000000407107825 */ /* 0x001fca00078e0210 */
[----:B------:R-:W2:Y:S01]  /*01f0*/  LDG.E R8, desc[UR4][R16.64] ;  /* 0x0000000410087981 */ /* 0x000ea2000c1e1900 */
[----:B-1----:R-:W-:-:S05]  /*0200*/  IMAD.WIDE R18, R7, 0x4, R18 ;  /* 0x0000000407127825 */ /* 0x002fca00078e0212 */
[----:B------:R-:W2:Y:S01]  /*0210*/  LDG.E R13, desc[UR4][R18.64] ;  /* 0x00000004120d7981 */ /* 0x000ea2000c1e1900 */
[----:B------:R-:W-:-:S04]  /*0220*/  IMAD.WIDE.U32 R6, R4, 0x4, R14 ;  /* 0x0000000404067825 */ /* 0x000fc800078e000e */
[----:B------:R-:W-:-:S04]  /*0230*/  IMAD.WIDE R20, R3, 0x4, R16 ;  /* 0x0000000403147825 */ /* 0x000fc800078e0210 */
[----:B------:R-:W-:-:S04]  /*0240*/  IMAD.WIDE R22, R3, 0x4, R18 ;  /* 0x0000000403167825 */ /* 0x000fc800078e0212 */
[----:B--2---:R-:W-:-:S05]  /*0250*/  FADD R13, R8, -R13 ;  /* 0x8000000d080d7221 */ /* 0x004fca0000000000 */
[----:B------:R0:W-:Y:S04]  /*0260*/  STG.E desc[UR4][R6.64], R13 ;  /* 0x0000000d06007986 */ /* 0x0001e8000c101904 */
[----:B------:R-:W2:Y:S04]  /*0270*/  LDG.E R8, desc[UR4][R20.64] ;  /* 0x0000000414087981 */ /* 0x000ea8000c1e1900 */
[----:B------:R-:W2:Y:S01]  /*0280*/  LDG.E R25, desc[UR4][R22.64] ;  /* 0x0000000416197981 */ /* 0x000ea2000c1e1900 */
[----:B------:R-:W-:-:S04]  /*0290*/  IMAD.WIDE R16, R3, 0x4, R22 ;  /* 0x0000000403107825 */ /* 0x000fc800078e0216 */
[----:B--2---:R-:W-:Y:S01]  /*02a0*/  FADD R29, R8, -R25 ;  /* 0x80000019081d7221 */ /* 0x004fe20000000000 */
[----:B------:R-:W-:-:S04]  /*02b0*/  IMAD.WIDE R24, R3, 0x4, R20 ;  /* 0x0000000403187825 */ /* 0x000fc800078e0214 */
[----:B------:R1:W-:Y:S04]  /*02c0*/  STG.E desc[UR4][R6.64+0x4], R29 ;  /* 0x0000041d06007986 */ /* 0x0003e8000c101904 */
[----:B------:R-:W2:Y:S04]  /*02d0*/  LDG.E R8, desc[UR4][R24.64] ;  /* 0x0000000418087981 */ /* 0x000ea8000c1e1900 */
[----:B------:R-:W2:Y:S01]  /*02e0*/  LDG.E R19, desc[UR4][R16.64] ;  /* 0x0000000410137981 */ /* 0x000ea2000c1e1900 */
[----:B------:R-:W-:-:S04]  /*02f0*/  IMAD.WIDE R26, R3, 0x4, R16 ;  /* 0x00000004031a7825 */ /* 0x000fc800078e0210 */
[----:B--2---:R-:W-:Y:S01]  /*0300*/  FADD R8, R8, -R19 ;  /* 0x8000001308087221 */ /* 0x004fe20000000000 */
[----:B------:R-:W-:-:S04]  /*0310*/  IMAD.WIDE R18, R3, 0x4, R24 ;  /* 0x0000000403127825 */ /* 0x000fc800078e0218 */
[----:B------:R2:W-:Y:S04]  /*0320*/  STG.E desc[UR4][R6.64+0x8], R8 ;  /* 0x0000080806007986 */ /* 0x0005e8000c101904 */
[----:B0-----:R-:W3:Y:S04]  /*0330*/  LDG.E R13, desc[UR4][R18.64] ;  /* 0x00000004120d7981 */ /* 0x001ee8000c1e1900 */
[----:B------:R-:W3:Y:S01]  /*0340*/  LDG.E R20, desc[UR4][R26.64] ;  /* 0x000000041a147981 */ /* 0x000ee2000c1e1900 */
[----:B------:R-:W-:-:S04]  /*0350*/  IMAD.WIDE R22, R3, 0x4, R26 ;  /* 0x0000000403167825 */ /* 0x000fc800078e021a */
[----:B---3--:R-:W-:Y:S01]  /*0360*/  FADD R13, R13, -R20 ;  /* 0x800000140d0d7221 */ /* 0x008fe20000000000 */
[----:B------:R-:W-:-:S04]  /*0370*/  IMAD.WIDE R20, R3, 0x4, R18 ;  /* 0x0000000403147825 */ /* 0x000fc800078e0212 */
[----:B------:R0:W-:Y:S04]  /*0380*/  STG.E desc[UR4][R6.64+0xc], R13 ;  /* 0x00000c0d06007986 */ /* 0x0001e8000c101904 */
[----:B------:R-:W1:Y:S04]  /*0390*/  LDG.E R16, desc[UR4][R20.64] ;  /* 0x0000000414107981 */ /* 0x000e68000c1e1900 */
[----:B------:R-:W1:Y:S01]  /*03a0*/  LDG.E R17, desc[UR4][R22.64] ;  /* 0x0000000416117981 */ /* 0x000e62000c1e1900 */
[----:B------:R-:W-:-:S04]  /*03b0*/  IMAD.WIDE R24, R3, 0x4, R22 ;  /* 0x0000000403187825 */ /* 0x000fc800078e0216 */
[----:B-1----:R-:W-:Y:S01]  /*03c0*/  FADD R29, R16, -R17 ;  /* 0x80000011101d7221 */ /* 0x002fe20000000000 */
[----:B------:R-:W-:-:S04]  /*03d0*/  IMAD.WIDE R16, R3, 0x4, R20 ;  /* 0x0000000403107825 */ /* 0x000fc800078e0214 */
[----:B------:R1:W-:Y:S04]  /*03e0*/  STG.E desc[UR4][R6.64+0x10], R29 ;  /* 0x0000101d06007986 */ /* 0x0003e8000c101904 */
[----:B--2---:R-:W2:Y:S04]  /*03f0*/  LDG.E R8, desc[UR4][R16.64] ;  /* 0x0000000410087981 */ /* 0x004ea8000c1e1900 */
[----:B------:R-:W2:Y:S01]  /*0400*/  LDG.E R19, desc[UR4][R24.64] ;  /* 0x0000000418137981 */ /* 0x000ea2000c1e1900 */
[----:B------:R-:W-:-:S04]  /*0410*/  IMAD.WIDE R26, R3, 0x4, R24 ;  /* 0x00000004031a7825 */ /* 0x000fc800078e0218 */
[----:B--2---:R-:W-:Y:S01]  /*0420*/  FADD R8, R8, -R19 ;  /* 0x8000001308087221 */ /* 0x004fe20000000000 */
[----:B------:R-:W-:-:S04]  /*0430*/  IMAD.WIDE R18, R3, 0x4, R16 ;  /* 0x0000000403127825 */ /* 0x000fc800078e0210 */
[----:B------:R1:W-:Y:S04]  /*0440*/  STG.E desc[UR4][R6.64+0x14], R8 ;  /* 0x0000140806007986 */ /* 0x0003e8000c101904 */
[----:B0-----:R-:W2:Y:S04]  /*0450*/  LDG.E R13, desc[UR4][R18.64] ;  /* 0x00000004120d7981 */ /* 0x001ea8000c1e1900 */
[----:B------:R-:W2:Y:S01]  /*0460*/  LDG.E R20, desc[UR4][R26.64] ;  /* 0x000000041a147981 */ /* 0x000ea2000c1e1900 */
[----:B------:R-:W-:-:S04]  /*0470*/  IMAD.WIDE R22, R3, 0x4, R26 ;  /* 0x0000000403167825 */ /* 0x000fc800078e021a */
[----:B--2---:R-:W-:Y:S01]  /*0480*/  FADD R13, R13, -R20 ;  /* 0x800000140d0d7221 */ /* 0x004fe20000000000 */
[----:B------:R-:W-:-:S04]  /*0490*/  IMAD.WIDE R20, R3, 0x4, R18 ;  /* 0x0000000403147825 */ /* 0x000fc800078e0212 */
[----:B------:R1:W-:Y:S04]  /*04a0*/  STG.E desc[UR4][R6.64+0x18], R13 ;  /* 0x0000180d06007986 */ /* 0x0003e8000c101904 */
[----:B------:R-:W2:Y:S04]  /*04b0*/  LDG.E R20, desc[UR4][R20.64] ;  /* 0x0000000414147981 */ /* 0x000ea8000c1e1900 */
[----:B------:R-:W2:Y:S01]  /*04c0*/  LDG.E R23, desc[UR4][R22.64] ;  /* 0x0000000416177981 */ /* 0x000ea2000c1e1900 */
[----:B------:R-:W-:-:S04]  /*04d0*/  IADD3 R4, PT, PT, R4, 0x8, RZ ;  /* 0x0000000804047810 */ /* 0x000fc80007ffe0ff */
[----:B------:R-:W-:Y:S01]  /*04e0*/  ISETP.NE.AND P0, PT, R4, R11, PT ;  /* 0x0000000b0400720c */ /* 0x000fe20003f05270 */
[----:B--2---:R-:W-:-:S05]  /*04f0*/  FADD R17, R20, -R23 ;  /* 0x8000001714117221 */ /* 0x004fca0000000000 */
[----:B------:R1:W-:Y:S07]  /*0500*/  STG.E desc[UR4][R6.64+0x1c], R17 ;  /* 0x00001c1106007986 */ /* 0x0003ee000c101904 */
[----:B------:R-:W-:Y:S05]  /*0510*/  @P0 BRA `(.L_x_2) ;  /* 0xfffffffc00240947 */ /* 0x000fea000383ffff */
.L_x_1:
[----:B------:R-:W-:Y:S05]  /*0520*/  @!P1 BRA `(.L_x_3) ;  /* 0x0000000400009947 */ /* 0x000fea0003800000 */
[----:B------:R-:W-:Y:S02]  /*0530*/  ISETP.GE.U32.AND P0, PT, R2, 0x4, PT ;  /* 0x000000040200780c */ /* 0x000fe40003f06070 */
[----:B------:R-:W-:-:S04]  /*0540*/  LOP3.LUT R4, R9, 0x3, RZ, 0xc0, !PT ;  /* 0x0000000309047812 */ /* 0x000fc800078ec0ff */
[----:B------:R-:W-:-:S07]  /*0550*/  ISETP.NE.AND P1, PT, R4, RZ, PT ;  /* 0x000000ff0400720c */ /* 0x000fce0003f25270 */
[----:B------:R-:W-:Y:S06]  /*0560*/  @!P0 BRA `(.L_x_4) ;  /* 0x0000000000748947 */ /* 0x000fec0003800000 */
        /* <DEDUP_REMOVED lines=18> */
[----:B------:R-:W3:Y:S04]  /*0690*/  LDG.E R8, desc[UR4][R24.64] ;  /* 0x0000000418087981 */ /* 0x000ee8000c1e1900 */
[----:B------:R-:W3:Y:S01]  /*06a0*/  LDG.E R19, desc[UR4][R16.64] ;  /* 0x0000000410137981 */ /* 0x000ee2000c1e1900 */
[----:B------:R-:W-:-:S04]  /*06b0*/  IMAD.WIDE R26, R3, 0x4, R16 ;  /* 0x00000004031a7825 */ /* 0x000fc800078e0210 */
[----:B---3--:R-:W-:Y:S01]  /*06c0*/  FADD R8, R8, -R19 ;  /* 0x8000001308087221 */ /* 0x008fe20000000000 */
[----:B------:R-:W-:-:S04]  /*06d0*/  IMAD.WIDE R18, R3, 0x4, R24 ;  /* 0x0000000403127825 */ /* 0x000fc800078e0218 */
[----:B------:R2:W-:Y:S04]  /*06e0*/  STG.E desc[UR4][R6.64+0x8], R8 ;  /* 0x0000080806007986 */ /* 0x0005e8000c101904 */
[----:B------:R-:W0:Y:S04]  /*06f0*/  LDG.E R18, desc[UR4][R18.64] ;  /* 0x0000000412127981 */ /* 0x000e28000c1e1900 */
[----:B------:R-:W0:Y:S01]  /*0700*/  LDG.E R27, desc[UR4][R26.64] ;  /* 0x000000041a1b7981 */ /* 0x000e22000c1e1900 */
[----:B------:R-:W-:Y:S01]  /*0710*/  IADD3 R11, PT, PT, R11, 0x4, RZ ;  /* 0x000000040b0b7810 */ /* 0x000fe20007ffe0ff */
[----:B0-----:R-:W-:-:S05]  /*0720*/  FADD R13, R18, -R27 ;  /* 0x8000001b120d7221 */ /* 0x001fca0000000000 */
[----:B------:R2:W-:Y:S02]  /*0730*/  STG.E desc[UR4][R6.64+0xc], R13 ;  /* 0x00000c0d06007986 */ /* 0x0005e4000c101904 */
.L_x_4:
[----:B------:R-:W-:Y:S05]  /*0740*/  @!P1 BRA `(.L_x_3) ;  /* 0x0000000000789947 */ /* 0x000fea0003800000 */
[----:B------:R-:W-:-:S13]  /*0750*/  ISETP.NE.AND P0, PT, R4, 0x1, PT ;  /* 0x000000010400780c */ /* 0x000fda0003f05270 */
[----:B-1----:R-:W0:Y:S01]  /*0760*/  @P0 LDC.64 R16, c[0x0][0x388] ;  /* 0x0000e200ff100b82 */ /* 0x002e220000000a00 */
[----:B--2---:R-:W-:-:S07]  /*0770*/  @P0 IMAD R7, R11, R3, R0 ;  /* 0x000000030b070224 */ /* 0x004fce00078e0200 */
[----:B------:R-:W1:Y:S01]  /*0780*/  @P0 LDC.64 R18, c[0x0][0x390] ;  /* 0x0000e400ff120b82 */ /* 0x000e620000000a00 */
[----:B0-----:R-:W-:-:S05]  /*0790*/  @P0 IMAD.WIDE R16, R7, 0x4, R16 ;  /* 0x0000000407100825 */ /* 0x001fca00078e0210 */
[----:B------:R-:W2:Y:S01]  /*07a0*/  @P0 LDG.E R4, desc[UR4][R16.64] ;  /* 0x0000000410040981 */ /* 0x000ea2000c1e1900 */
[----:B-1----:R-:W-:-:S05]  /*07b0*/  @P0 IMAD.WIDE R18, R7, 0x4, R18 ;  /* 0x0000000407120825 */ /* 0x002fca00078e0212 */
[----:B------:R-:W2:Y:S01]  /*07c0*/  @P0 LDG.E R13, desc[UR4][R18.64] ;  /* 0x00000004120d0981 */ /* 0x000ea2000c1e1900 */
[----:B------:R-:W-:-:S04]  /*07d0*/  @P0 IMAD.WIDE.U32 R6, R11, 0x4, R14 ;  /* 0x000000040b060825 */ /* 0x000fc800078e000e */
[----:B------:R-:W-:-:S04]  /*07e0*/  @P0 IMAD.WIDE R22, R3, 0x4, R16 ;  /* 0x0000000403160825 */ /* 0x000fc800078e0210 */
[----:B------:R-:W-:-:S04]  /*07f0*/  @P0 IMAD.WIDE R24, R3, 0x4, R18 ;  /* 0x0000000403180825 */ /* 0x000fc800078e0212 */
[----:B--2---:R-:W-:-:S05]  /*0800*/  @P0 FADD R13, R4, -R13 ;  /* 0x8000000d040d0221 */ /* 0x004fca0000000000 */
[----:B------:R0:W-:Y:S04]  /*0810*/  @P0 STG.E desc[UR4][R6.64], R13 ;  /* 0x0000000d06000986 */ /* 0x0001e8000c101904 */
[----:B------:R-:W2:Y:S04]  /*0820*/  @P0 LDG.E R22, desc[UR4][R22.64] ;  /* 0x0000000416160981 */ /* 0x000ea8000c1e1900 */
[----:B------:R-:W2:Y:S01]  /*0830*/  @P0 LDG.E R25, desc[UR4][R24.64] ;  /* 0x0000000418190981 */ /* 0x000ea2000c1e1900 */
[----:B------:R-:W-:-:S04]  /*0840*/  LOP3.LUT R4, R9, 0x1, RZ, 0xc0, !PT ;  /* 0x0000000109047812 */ /* 0x000fc800078ec0ff */
[----:B------:R-:W-:-:S13]  /*0850*/  ISETP.NE.U32.AND P1, PT, R4, 0x1, PT ;  /* 0x000000010400780c */ /* 0x000fda0003f25070 */
[----:B------:R-:W1:Y:S08]  /*0860*/  @!P1 LDC.64 R20, c[0x0][0x388] ;  /* 0x0000e200ff149b82 */ /* 0x000e700000000a00 */
[----:B------:R-:W3:Y:S01]  /*0870*/  @!P1 LDC.64 R16, c[0x0][0x390] ;  /* 0x0000e400ff109b82 */ /* 0x000ee20000000a00 */
[----:B------:R-:W-:-:S05]  /*0880*/  @P0 IADD3 R11, PT, PT, R11, 0x2, RZ ;  /* 0x000000020b0b0810 */ /* 0x000fca0007ffe0ff */
[----:B------:R-:W-:-:S04]  /*0890*/  @!P1 IMAD R19, R11, R3, R0 ;  /* 0x000000030b139224 */ /* 0x000fc800078e0200 */
[----:B-1----:R-:W-:-:S04]  /*08a0*/  @!P1 IMAD.WIDE R20, R19, 0x4, R20 ;  /* 0x0000000413149825 */ /* 0x002fc800078e0214 */
[----:B---3--:R-:W-:-:S04]  /*08b0*/  @!P1 IMAD.WIDE R16, R19, 0x4, R16 ;  /* 0x0000000413109825 */ /* 0x008fc800078e0210 */
[----:B--2---:R-:W-:-:S05]  /*08c0*/  @P0 FADD R3, R22, -R25 ;  /* 0x8000001916030221 */ /* 0x004fca0000000000 */
[----:B------:R0:W-:Y:S04]  /*08d0*/  @P0 STG.E desc[UR4][R6.64+0x4], R3 ;  /* 0x0000040306000986 */ /* 0x0001e8000c101904 */
[----:B------:R-:W2:Y:S04]  /*08e0*/  @!P1 LDG.E R20, desc[UR4][R20.64] ;  /* 0x0000000414149981 */ /* 0x000ea8000c1e1900 */
[----:B------:R-:W2:Y:S01]  /*08f0*/  @!P1 LDG.E R17, desc[UR4][R16.64] ;  /* 0x0000000410119981 */ /* 0x000ea2000c1e1900 */
[----:B------:R-:W-:-:S04]  /*0900*/  @!P1 IMAD.WIDE.U32 R18, R11, 0x4, R14 ;  /* 0x000000040b129825 */ /* 0x000fc800078e000e */
[----:B--2---:R-:W-:-:S05]  /*0910*/  @!P1 FADD R11, R20, -R17 ;  /* 0x80000011140b9221 */ /* 0x004fca0000000000 */
[----:B------:R0:W-:Y:S02]  /*0920*/  @!P1 STG.E desc[UR4][R18.64], R11 ;  /* 0x0000000b12009986 */ /* 0x0001e4000c101904 */
.L_x_3:
[----:B------:R-:W3:Y:S01]  /*0930*/  LDCU.64 UR8, c[0x0][0x3a8] ;  /* 0x00007500ff0877ac */ /* 0x000ee20008000a00 */
[----:B012---:R-:W-:Y:S01]  /*0940*/  IMAD.WIDE R12, R12, 0x4, RZ ;  /* 0x000000040c0c7825 */ /* 0x007fe200078e02ff */
[----:B------:R-:W-:-:S03]  /*0950*/  IADD3 R6, PT, PT, R2, -0x1, RZ ;  /* 0xffffffff02067810 */ /* 0x000fc60007ffe0ff */
[----:B------:R-:W-:Y:S01]  /*0960*/  HFMA2 R8, -RZ, RZ, 0, 0 ;  /* 0x00000000ff087431 */ /* 0x000fe200000001ff */
[----:B------:R-:W-:Y:S02]  /*0970*/  LOP3.LUT R3, R9, 0xf, RZ, 0xc0, !PT ;  /* 0x0000000f09037812 */ /* 0x000fe400078ec0ff */
[----:B------:R-:W-:Y:S02]  /*0980*/  IADD3 R4, P0, PT, R12, 0x20, RZ ;  /* 0x000000200c047810 */ /* 0x000fe40007f1e0ff */
[----:B------:R-:W-:Y:S02]  /*0990*/  ISETP.GE.U32.AND P1, PT, R6, 0x3, PT ;  /* 0x000000030600780c */ /* 0x000fe40003f26070 */
[----:B------:R-:W-:Y:S02]  /*09a0*/  IADD3 R6, PT, PT, R3, -0x1, RZ ;  /* 0xffffffff03067810 */ /* 0x000fe40007ffe0ff */
[----:B------:R-:W-:Y:S02]  /*09b0*/  IADD3 R4, P3, PT, R4, UR6, RZ ;  /* 0x0000000604047c10 */ /* 0x000fe4000ff7e0ff */
[----:B------:R-:W-:-:S02]  /*09c0*/  IADD3.X R7, PT, PT, RZ, R13, RZ, P0, !PT ;  /* 0x0000000dff077210 */ /* 0x000fc400007fe4ff */
[----:B------:R-:W-:Y:S02]  /*09d0*/  ISETP.GE.U32.AND P0, PT, R6, 0x7, PT ;  /* 0x000000070600780c */ /* 0x000fe40003f06070 */
[----:B---3--:R-:W-:Y:S02]  /*09e0*/  IADD3 R10, P2, PT, R10, UR8, RZ ;  /* 0x000000080a0a7c10 */ /* 0x008fe4000ff5e0ff */
[----:B------:R-:W-:Y:S02]  /*09f0*/  LOP3.LUT R6, R9, 0x3, RZ, 0xc0, !PT ;  /* 0x0000000309067812 */ /* 0x000fe400078ec0ff */
[----:B------:R-:W-:Y:S02]  /*0a00*/  IADD3.X R11, PT, PT, R5, UR9, RZ, P2, !PT ;  /* 0x00000009050b7c10 */ /* 0x000fe400097fe4ff */
[----:B------:R-:W-:Y:S02]  /*0a10*/  LOP3.LUT R5, R9, 0x7ffffff0, RZ, 0xc0, !PT ;  /* 0x7ffffff009057812 */ /* 0x000fe400078ec0ff */
[----:B------:R-:W-:-:S02]  /*0a20*/  IADD3.X R7, PT, PT, R7, UR7, RZ, P3, !PT ;  /* 0x0000000707077c10 */ /* 0x000fc40009ffe4ff */
[----:B------:R-:W-:-:S07]  /*0a30*/  IADD3 R9, PT, PT, -R5, RZ, RZ ;  /* 0x000000ff05097210 */ /* 0x000fce0007ffe1ff */
.L_x_10:
[----:B------:R-:W0:Y:S01]  /*0a40*/  LDCU UR6, c[0x0][0x384] ;  /* 0x00007080ff0677ac */ /* 0x000e220008000800 */
[----:B------:R-:W-:Y:S02]  /*0a50*/  MOV R22, RZ ;  /* 0x000000ff00167202 */ /* 0x000fe40000000f00 */
[----:B------:R-:W-:Y:S01]  /*0a60*/  MOV R21, RZ ;  /* 0x000000ff00157202 */ /* 0x000fe20000000f00 */
[----:B0-----:R-:W-:Y:S02]  /*0a70*/  UISETP.GE.U32.AND UP0, UPT, UR6, 0x10, UPT ;  /* 0x000000100600788c */ /* 0x001fe4000bf06070 */
[----:B------:R-:W-:-:S07]  /*0a80*/  IMAD R20, R8, UR6, RZ ;  /* 0x0000000608147c24 */ /* 0x000fce000f8e02ff */
[----:B------:R-:W-:Y:S05]  /*0a90*/  BRA.U !UP0, `(.L_x_5) ;  /* 0x0000000508107547 */ /* 0x000fea000b800000 */
[----:B------:R-:W0:Y:S01]  /*0aa0*/  LDC.64 R16, c[0x0][0x398] ;  /* 0x0000e600ff107b82 */ /* 0x000e220000000a00 */
[----:B------:R-:W-:Y:S02]  /*0ab0*/  MOV R22, RZ ;  /* 0x000000ff00167202 */ /* 0x000fe40000000f00 */
[----:B------:R-:W-:Y:S02]  /*0ac0*/  MOV R23, R4 ;  /* 0x0000000400177202 */ /* 0x000fe40000000f00 */
[----:B------:R-:W-:Y:S02]  /*0ad0*/  MOV R26, R7 ;  /* 0x00000007001a7202 */ /* 0x000fe40000000f00 */
[----:B------:R-:W-:Y:S01]  /*0ae0*/  MOV R21, R9 ;  /* 0x0000000900157202 */ /* 0x000fe20000000f00 */
[----:B0-----:R-:W-:-:S03]  /*0af0*/  IMAD.WIDE.U32 R16, R20, 0x4, R16 ;  /* 0x0000000414107825 */ /* 0x001fc600078e0010 */
[----:B------:R-:W-:-:S04]  /*0b00*/  IADD3 R24, P2, PT, R16, 0x20, RZ ;  /* 0x0000002010187810 */ /* 0x000fc80007f5e0ff */
[----:B------:R-:W-:-:S09]  /*0b10*/  IADD3.X R29, PT, PT, RZ, R17, RZ, P2, !PT ;  /* 0x00000011ff1d7210 */ /* 0x000fd200017fe4ff */
.L_x_6:
[----:B------:R-:W-:Y:S02]  /*0b20*/  MOV R18, R24 ;  /* 0x0000001800127202 */ /* 0x000fe40000000f00 */
[----:B------:R-:W-:Y:S02]  /*0b30*/  MOV R19, R29 ;  /* 0x0000001d00137202 */ /* 0x000fe40000000f00 */
[----:B------:R-:W-:Y:S02]  /*0b40*/  MOV R16, R23 ;  /* 0x0000001700107202 */ /* 0x000fe40000000f00 */
[----:B------:R-:W-:Y:S01]  /*0b50*/  MOV R17, R26 ;  /* 0x0000001a00117202 */ /* 0x000fe20000000f00 */
[----:B------:R-:W2:Y:S04]  /*0b60*/  LDG.E R24, desc[UR4][R18.64+-0x20] ;  /* 0xffffe00412187981 */ /* 0x000ea8000c1e1900 */
[----:B------:R-:W2:Y:S04]  /*0b70*/  LDG.E R23, desc[UR4][R16.64+-0x20] ;  /* 0xffffe00410177981 */ /* 0x000ea8000c1e1900 */
[----:B------:R-:W3:Y:S04]  /*0b80*/  LDG.E R26, desc[UR4][R16.64+-0x1c] ;  /* 0xffffe404101a7981 */ /* 0x000ee8000c1e1900 */
[----:B------:R-:W3:Y:S01]  /*0b90*/  LDG.E R25, desc[UR4][R18.64+-0x1c] ;  /* 0xffffe40412197981 */ /* 0x000ee2000c1e1900 */
[----:B--2---:R-:W-:-:S03]  /*0ba0*/  FFMA R23, R23, R24, R22 ;  /* 0x0000001817177223 */ /* 0x004fc60000000016 */
[----:B------:R-:W2:Y:S04]  /*0bb0*/  LDG.E R22, desc[UR4][R16.64+-0x18] ;  /* 0xffffe80410167981 */ /* 0x000ea8000c1e1900 */
[----:B------:R-:W2:Y:S01]  /*0bc0*/  LDG.E R24, desc[UR4][R18.64+-0x18] ;  /* 0xffffe80412187981 */ /* 0x000ea2000c1e1900 */
[----:B---3--:R-:W-:-:S03]  /*0bd0*/  FFMA R23, R26, R25, R23 ;  /* 0x000000191a177223 */ /* 0x008fc60000000017 */
        /* <DEDUP_REMOVED lines=32> */
[----:B------:R-:W-:Y:S01]  /*0de0*/  IADD3 R21, PT, PT, R21, 0x10, RZ ;  /* 0x0000001015157810 */ /* 0x000fe20007ffe0ff */
[----:B--2---:R-:W-:Y:S02]  /*0df0*/  FFMA R22, R23, R24, R22 ;  /* 0x0000001817167223 */ /* 0x004fe40000000016 */
[----:B------:R-:W2:Y:S04]  /*0e00*/  LDG.E R23, desc[UR4][R16.64+0x18] ;  /* 0x0000180410177981 */ /* 0x000ea8000c1e1900 */
[----:B------:R-:W2:Y:S01]  /*0e10*/  LDG.E R24, desc[UR4][R18.64+0x18] ;  /* 0x0000180412187981 */ /* 0x000ea2000c1e1900 */
[----:B---3--:R-:W-:-:S03]  /*0e20*/  FFMA R26, R25, R26, R22 ;  /* 0x0000001a191a7223 */ /* 0x008fc60000000016 */
[----:B------:R-:W3:Y:S04]  /*0e30*/  LDG.E R22, desc[UR4][R16.64+0x1c] ;  /* 0x00001c0410167981 */ /* 0x000ee8000c1e1900 */
[----:B------:R-:W3:Y:S01]  /*0e40*/  LDG.E R25, desc[UR4][R18.64+0x1c] ;  /* 0x00001c0412197981 */ /* 0x000ee2000c1e1900 */
[----:B------:R-:W-:Y:S01]  /*0e50*/  ISETP.NE.AND P2, PT, R21, RZ, PT ;  /* 0x000000ff1500720c */ /* 0x000fe20003f45270 */
[----:B--2---:R-:W-:Y:S01]  /*0e60*/  FFMA R27, R23, R24, R26 ;  /* 0x00000018171b7223 */ /* 0x004fe2000000001a */
[----:B------:R-:W-:Y:S02]  /*0e70*/  IADD3 R23, P3, PT, R16, 0x40, RZ ;  /* 0x0000004010177810 */ /* 0x000fe40007f7e0ff */
[----:B------:R-:W-:Y:S02]  /*0e80*/  IADD3 R24, P4, PT, R18, 0x40, RZ ;  /* 0x0000004012187810 */ /* 0x000fe40007f9e0ff */
[----:B------:R-:W-:-:S02]  /*0e90*/  IADD3.X R26, PT, PT, RZ, R17, RZ, P3, !PT ;  /* 0x00000011ff1a7210 */ /* 0x000fc40001ffe4ff */
[----:B------:R-:W-:Y:S01]  /*0ea0*/  IADD3.X R29, PT, PT, RZ, R19, RZ, P4, !PT ;  /* 0x00000013ff1d7210 */ /* 0x000fe200027fe4ff */
[----:B---3--:R-:W-:-:S04]  /*0eb0*/  FFMA R22, R22, R25, R27 ;  /* 0x0000001916167223 */ /* 0x008fc8000000001b */
[----:B------:R-:W-:Y:S05]  /*0ec0*/  @P2 BRA `(.L_x_6) ;  /* 0xfffffffc00142947 */ /* 0x000fea000383ffff */
[----:B------:R-:W-:-:S07]  /*0ed0*/  MOV R21, R5 ;  /* 0x0000000500157202 */ /* 0x000fce0000000f00 */
.L_x_5:
[----:B------:R-:W-:-:S13]  /*0ee0*/  ISETP.NE.AND P2, PT, R3, RZ, PT ;  /* 0x000000ff0300720c */ /* 0x000fda0003f45270 */
[----:B------:R-:W-:Y:S05]  /*0ef0*/  @!P2 BRA `(.L_x_7) ;  /* 0x00000004004ca947 */ /* 0x000fea0003800000 */
[----:B------:R-:W-:Y:S01]  /*0f00*/  ISETP.NE.AND P5, PT, R2, RZ, PT ;  /* 0x000000ff0200720c */ /* 0x000fe20003fa5270 */
[----:B------:R-:W-:-:S12]  /*0f10*/  @!P0 BRA `(.L_x_8) ;  /* 0x0000000000888947 */ /* 0x000fd80003800000 */
[----:B------:R-:W0:Y:S01]  /*0f20*/  LDC.64 R16, c[0x0][0x398] ;  /* 0x0000e600ff107b82 */ /* 0x000e220000000a00 */
[----:B------:R-:W-:Y:S01]  /*0f30*/  IADD3 R25, PT, PT, R20, R21, RZ ;  /* 0x0000001514197210 */ /* 0x000fe20007ffe0ff */
[----:B------:R-:W-:-:S05]  /*0f40*/  IMAD.WIDE.U32 R18, R21, 0x4, R14 ;  /* 0x0000000415127825 */ /* 0x000fca00078e000e */
[----:B------:R-:W2:Y:S01]  /*0f50*/  LDG.E R23, desc[UR4][R18.64] ;  /* 0x0000000412177981 */ /* 0x000ea2000c1e1900 */
[----:B0-----:R-:W-:Y:S02]  /*0f60*/  IMAD.WIDE.U32 R24, R25, 0x4, R16 ;  /* 0x0000000419187825 */ /* 0x001fe400078e0010 */
[----:B------:R-:W0:Y:S04]  /*0f70*/  LDC.64 R16, c[0x0][0x398] ;  /* 0x0000e600ff107b82 */ /* 0x000e280000000a00 */
[----:B------:R-:W2:Y:S01]  /*0f80*/  LDG.E R24, desc[UR4][R24.64] ;  /* 0x0000000418187981 */ /* 0x000ea2000c1e1900 */
[----:B------:R-:W-:-:S04]  /*0f90*/  IADD3 R26, P3, PT, R20, R21, RZ ;  /* 0x00000015141a7210 */ /* 0x000fc80007f7e0ff */
[----:B------:R-:W-:Y:S01]  /*0fa0*/  IADD3.X R27, PT, PT, RZ, RZ, RZ, P3, !PT ;  /* 0x000000ffff1b7210 */ /* 0x000fe20001ffe4ff */
[----:B------:R-:W3:Y:S01]  /*0fb0*/  LDG.E R25, desc[UR4][R18.64+0x10] ;  /* 0x0000100412197981 */ /* 0x000ee2000c1e1900 */
[----:B0-----:R-:W-:-:S04]  /*0fc0*/  LEA R16, P4, R26, R16, 0x2 ;  /* 0x000000101a107211 */ /* 0x001fc800078810ff */
[----:B------:R-:W-:Y:S02]  /*0fd0*/  LEA.HI.X R17, R26, R17, R27, 0x2, P4 ;  /* 0x000000111a117211 */ /* 0x000fe400020f141b */
[----:B------:R-:W4:Y:S04]  /*0fe0*/  LDG.E R27, desc[UR4][R18.64+0x8] ;  /* 0x00000804121b7981 */ /* 0x000f28000c1e1900 */
[----:B------:R-:W5:Y:S04]  /*0ff0*/  LDG.E R26, desc[UR4][R16.64+0x4] ;  /* 0x00000404101a7981 */ /* 0x000f68000c1e1900 */
[----:B------:R-:W4:Y:S01]  /*1000*/  LDG.E R28, desc[UR4][R16.64+0x8] ;  /* 0x00000804101c7981 */ /* 0x000f22000c1e1900 */
[----:B--2---:R-:W-:-:S03]  /*1010*/  FFMA R23, R23, R24, R22 ;  /* 0x0000001817177223 */ /* 0x004fc60000000016 */
[----:B------:R-:W5:Y:S04]  /*1020*/  LDG.E R22, desc[UR4][R18.64+0x4] ;  /* 0x0000040412167981 */ /* 0x000f68000c1e1900 */
[----:B------:R-:W2:Y:S01]  /*1030*/  LDG.E R24, desc[UR4][R16.64+0xc] ;  /* 0x00000c0410187981 */ /* 0x000ea2000c1e1900 */
[----:B-----5:R-:W-:-:S03]  /*1040*/  FFMA R22, R22, R26, R23 ;  /* 0x0000001a16167223 */ /* 0x020fc60000000017 */
[----:B------:R-:W2:Y:S04]  /*1050*/  LDG.E R23, desc[UR4][R18.64+0xc] ;  /* 0x00000c0412177981 */ /* 0x000ea8000c1e1900 */
[----:B------:R-:W3:Y:S01]  /*1060*/  LDG.E R26, desc[UR4][R16.64+0x10] ;  /* 0x00001004101a7981 */ /* 0x000ee2000c1e1900 */
[----:B----4-:R-:W-:-:S03]  /*1070*/  FFMA R22, R27, R28, R22 ;  /* 0x0000001c1b167223 */ /* 0x010fc60000000016 */
[----:B------:R-:W4:Y:S04]  /*1080*/  LDG.E R27, desc[UR4][R18.64+0x1c] ;  /* 0x00001c04121b7981 */ /* 0x000f28000c1e1900 */
[----:B------:R-:W4:Y:S01]  /*1090*/  LDG.E R28, desc[UR4][R16.64+0x1c] ;  /* 0x00001c04101c7981 */ /* 0x000f22000c1e1900 */
[----:B--2---:R-:W-:-:S03]  /*10a0*/  FFMA R22, R23, R24, R22 ;  /* 0x0000001817167223 */ /* 0x004fc60000000016 */
[----:B------:R-:W2:Y:S04]  /*10b0*/  LDG.E R23, desc[UR4][R18.64+0x14] ;  /* 0x0000140412177981 */ /* 0x000ea8000c1e1900 */
[----:B------:R-:W2:Y:S01]  /*10c0*/  LDG.E R24, desc[UR4][R16.64+0x14] ;  /* 0x0000140410187981 */ /* 0x000ea2000c1e1900 */
[----:B---3--:R-:W-:-:S03]  /*10d0*/  FFMA R22, R25, R26, R22 ;  /* 0x0000001a19167223 */ /* 0x008fc60000000016 */
[----:B------:R-:W3:Y:S04]  /*10e0*/  LDG.E R25, desc[UR4][R18.64+0x18] ;  /* 0x0000180412197981 */ /* 0x000ee8000c1e1900 */
[----:B------:R-:W3:Y:S01]  /*10f0*/  LDG.E R26, desc[UR4][R16.64+0x18] ;  /* 0x00001804101a7981 */ /* 0x000ee2000c1e1900 */
[----:B------:R-:W-:Y:S01]  /*1100*/  IADD3 R21, PT, PT, R21, 0x8, RZ ;  /* 0x0000000815157810 */ /* 0x000fe20007ffe0ff */
[----:B--2---:R-:W-:-:S04]  /*1110*/  FFMA R22, R23, R24, R22 ;  /* 0x0000001817167223 */ /* 0x004fc80000000016 */
[----:B---3--:R-:W-:-:S04]  /*1120*/  FFMA R22, R25, R26, R22 ;  /* 0x0000001a19167223 */ /* 0x008fc80000000016 */
[----:B----4-:R-:W-:-:S07]  /*1130*/  FFMA R22, R27, R28, R22 ;  /* 0x0000001c1b167223 */ /* 0x010fce0000000016 */
.L_x_8:
[----:B------:R-:W-:Y:S05]  /*1140*/  @!P5 BRA `(.L_x_7) ;  /* 0x0000000000b8d947 */ /* 0x000fea0003800000 */
[----:B------:R-:W-:Y:S01]  /*1150*/  ISETP.NE.AND P5, PT, R6, RZ, PT ;  /* 0x000000ff0600720c */ /* 0x000fe20003fa5270 */
[----:B------:R-:W-:-:S12]  /*1160*/  @!P1 BRA `(.L_x_9) ;  /* 0x0000000000589947 */ /* 0x000fd80003800000 */
[----:B------:R-:W0:Y:S01]  /*1170*/  LDC.64 R24, c[0x0][0x398] ;  /* 0x0000e600ff187b82 */ /* 0x000e220000000a00 */
[----:B------:R-:W-:Y:S01]  /*1180*/  IADD3 R19, PT, PT, R20, R21, RZ ;  /* 0x0000001514137210 */ /* 0x000fe20007ffe0ff */
[----:B------:R-:W-:-:S05]  /*1190*/  IMAD.WIDE.U32 R16, R21, 0x4, R14 ;  /* 0x0000000415107825 */ /* 0x000fca00078e000e */
[----:B------:R-:W2:Y:S01]  /*11a0*/  LDG.E R23, desc[UR4][R16.64] ;  /* 0x0000000410177981 */ /* 0x000ea2000c1e1900 */
[----:B------:R-:W-:-:S03]  /*11b0*/  IADD3 R26, P3, PT, R20, R21, RZ ;  /* 0x00000015141a7210 */ /* 0x000fc60007f7e0ff */
[----:B------:R-:W3:Y:S01]  /*11c0*/  LDG.E R29, desc[UR4][R16.64+0xc] ;  /* 0x00000c04101d7981 */ /* 0x000ee2000c1e1900 */
[----:B0-----:R-:W-:Y:S02]  /*11d0*/  IMAD.WIDE.U32 R24, R19, 0x4, R24 ;  /* 0x0000000413187825 */ /* 0x001fe400078e0018 */
[----:B------:R-:W0:Y:S04]  /*11e0*/  LDC.64 R18, c[0x0][0x398] ;  /* 0x0000e600ff127b82 */ /* 0x000e280000000a00 */
[----:B------:R-:W2:Y:S01]  /*11f0*/  LDG.E R24, desc[UR4][R24.64] ;  /* 0x0000000418187981 */ /* 0x000ea2000c1e1900 */
[----:B------:R-:W-:Y:S02]  /*1200*/  IADD3.X R27, PT, PT, RZ, RZ, RZ, P3, !PT ;  /* 0x000000ffff1b7210 */ /* 0x000fe40001ffe4ff */
[----:B0-----:R-:W-:-:S04]  /*1210*/  LEA R18, P4, R26, R18, 0x2 ;  /* 0x000000121a127211 */ /* 0x001fc800078810ff */
[----:B------:R-:W-:Y:S02]  /*1220*/  LEA.HI.X R19, R26, R19, R27, 0x2, P4 ;  /* 0x000000131a137211 */ /* 0x000fe400020f141b */
[----:B------:R-:W4:Y:S04]  /*1230*/  LDG.E R27, desc[UR4][R16.64+0x8] ;  /* 0x00000804101b7981 */ /* 0x000f28000c1e1900 */
[----:B------:R-:W5:Y:S04]  /*1240*/  LDG.E R26, desc[UR4][R18.64+0x4] ;  /* 0x00000404121a7981 */ /* 0x000f68000c1e1900 */
[----:B------:R-:W3:Y:S01]  /*1250*/  LDG.E R25, desc[UR4][R18.64+0xc] ;  /* 0x00000c0412197981 */ /* 0x000ee2000c1e1900 */
[----:B--2---:R-:W-:-:S03]  /*1260*/  FFMA R23, R23, R24, R22 ;  /* 0x0000001817177223 */ /* 0x004fc60000000016 */
[----:B------:R-:W5:Y:S04]  /*1270*/  LDG.E R22, desc[UR4][R16.64+0x4] ;  /* 0x0000040410167981 */ /* 0x000f68000c1e1900 */
[----:B------:R-:W4:Y:S01]  /*1280*/  LDG.E R24, desc[UR4][R18.64+0x8] ;  /* 0x0000080412187981 */ /* 0x000f22000c1e1900 */
[----:B------:R-:W-:Y:S01]  /*1290*/  IADD3 R21, PT, PT, R21, 0x4, RZ ;  /* 0x0000000415157810 */ /* 0x000fe20007ffe0ff */
[----:B-----5:R-:W-:-:S04]  /*12a0*/  FFMA R22, R22, R26, R23 ;  /* 0x0000001a16167223 */ /* 0x020fc80000000017 */
[----:B----4-:R-:W-:-:S04]  /*12b0*/  FFMA R22, R27, R24, R22 ;  /* 0x000000181b167223 */ /* 0x010fc80000000016 */
[----:B---3--:R-:W-:-:S07]  /*12c0*/  FFMA R22, R29, R25, R22 ;  /* 0x000000191d167223 */ /* 0x008fce0000000016 */
.L_x_9:
[----:B------:R-:W-:Y:S05]  /*12d0*/  @!P5 BRA `(.L_x_7) ;  /* 0x000000000054d947 */ /* 0x000fea0003800000 */
[----:B------:R-:W0:Y:S01]  /*12e0*/  LDC.64 R16, c[0x0][0x398] ;  /* 0x0000e600ff107b82 */ /* 0x000e220000000a00 */
[----:B------:R-:W-:Y:S01]  /*12f0*/  IADD3 R23, PT, PT, R20, R21, RZ ;  /* 0x0000001514177210 */ /* 0x000fe20007ffe0ff */
[----:B------:R-:W-:-:S04]  /*1300*/  IMAD.WIDE.U32 R18, R21, 0x4, R14 ;  /* 0x0000000415127825 */ /* 0x000fc800078e000e */
[----:B0-----:R-:W-:Y:S02]  /*1310*/  IMAD.WIDE.U32 R16, R23, 0x4, R16 ;  /* 0x0000000417107825 */ /* 0x001fe400078e0010 */
[----:B------:R-:W2:Y:S04]  /*1320*/  LDG.E R23, desc[UR4][R18.64] ;  /* 0x0000000412177981 */ /* 0x000ea8000c1e1900 */
[----:B------:R-:W2:Y:S01]  /*1330*/  LDG.E R16, desc[UR4][R16.64] ;  /* 0x0000000410107981 */ /* 0x000ea2000c1e1900 */
[----:B------:R-:W-:Y:S01]  /*1340*/  ISETP.NE.AND P3, PT, R6, 0x1, PT ;  /* 0x000000010600780c */ /* 0x000fe20003f65270 */
[----:B--2---:R-:W-:-:S12]  /*1350*/  FFMA R22, R23, R16, R22 ;  /* 0x0000001017167223 */ /* 0x004fd80000000016 */
[----:B------:R-:W-:Y:S05]  /*1360*/  @!P3 BRA `(.L_x_7) ;  /* 0x000000000030b947 */ /* 0x000fea0003800000 */
[----:B------:R-:W0:Y:S01]  /*1370*/  LDC.64 R16, c[0x0][0x398] ;  /* 0x0000e600ff107b82 */ /* 0x000e220000000a00 */
[----:B------:R-:W-:Y:S02]  /*1380*/  IADD3 R20, P4, PT, R20, R21, RZ ;  /* 0x0000001514147210 */ /* 0x000fe40007f9e0ff */
[----:B------:R-:W-:Y:S02]  /*1390*/  ISETP.NE.AND P3, PT, R6, 0x2, PT ;  /* 0x000000020600780c */ /* 0x000fe40003f65270 */
[----:B------:R-:W-:-:S11]  /*13a0*/  IADD3.X R21, PT, PT, RZ, RZ, RZ, P4, !PT ;  /* 0x000000ffff157210 */ /* 0x000fd600027fe4ff */
[----:B------:R-:W2:Y:S01]  /*13b0*/  @P3 LDG.E R23, desc[UR4][R18.64+0x8] ;  /* 0x0000080412173981 */ /* 0x000ea2000c1e1900 */
[----:B0-----:R-:W-:-:S04]  /*13c0*/  LEA R16, P4, R20, R16, 0x2 ;  /* 0x0000001014107211 */ /* 0x001fc800078810ff */
[----:B------:R-:W-:Y:S02]  /*13d0*/  LEA.HI.X R17, R20, R17, R21, 0x2, P4 ;  /* 0x0000001114117211 */ /* 0x000fe400020f1415 */
[----:B------:R-:W3:Y:S04]  /*13e0*/  LDG.E R21, desc[UR4][R18.64+0x4] ;  /* 0x0000040412157981 */ /* 0x000ee8000c1e1900 */
[----:B------:R-:W3:Y:S04]  /*13f0*/  LDG.E R20, desc[UR4][R16.64+0x4] ;  /* 0x0000040410147981 */ /* 0x000ee8000c1e1900 */
[----:B------:R-:W2:Y:S01]  /*1400*/  @P3 LDG.E R24, desc[UR4][R16.64+0x8] ;  /* 0x0000080410183981 */ /* 0x000ea2000c1e1900 */
[----:B---3--:R-:W-:-:S04]  /*1410*/  FFMA R22, R21, R20, R22 ;  /* 0x0000001415167223 */ /* 0x008fc80000000016 */
[----:B--2---:R-:W-:-:S07]  /*1420*/  @P3 FFMA R22, R23, R24, R22 ;  /* 0x0000001817163223 */ /* 0x004fce0000000016 */
.L_x_7:
[C---:B------:R-:W-:Y:S01]  /*1430*/  IMAD.WIDE.U32 R16, R8.reuse, 0x4, R10 ;  /* 0x0000000408107825 */ /* 0x040fe200078e000a */
[----:B------:R-:W-:-:S04]  /*1440*/  IADD3 R8, PT, PT, R8, 0x1, RZ ;  /* 0x0000000108087810 */ /* 0x000fc80007ffe0ff */
[----:B------:R0:W-:Y:S01]  /*1450*/  STG.E desc[UR4][R16.64], R22 ;  /* 0x0000001610007986 */ /* 0x0001e2000c101904 */
[----:B------:R-:W-:-:S13]  /*1460*/  ISETP.NE.AND P3, PT, R8, UR6, PT ;  /* 0x0000000608007c0c */ /* 0x000fda000bf65270 */
[----:B0-----:R-:W-:Y:S05]  /*1470*/  @P3 BRA `(.L_x_10) ;  /* 0xfffffff400703947 */ /* 0x001fea000383ffff */
[----:B------:R-:W-:Y:S01]  /*1480*/  HFMA2 R8, -RZ, RZ, 0, 0 ;  /* 0x00000000ff087431 */ /* 0x000fe200000001ff */
[----:B------:R-:W-:Y:S01]  /*1490*/  MOV R19, RZ ;  /* 0x000000ff00137202 */ /* 0x000fe20000000f00 */
[----:B------:R-:W-:Y:S06]  /*14a0*/  BRA.U !UP0, `(.L_x_11) ;  /* 0x0000000508087547 */ /* 0x000fec000b800000 */
[----:B------:R-:W0:Y:S01]  /*14b0*/  LDCU.64 UR6, c[0x0][0x3a8] ;  /* 0x00007500ff0677ac */ /* 0x000e220008000a00 */
[----:B------:R-:W-:Y:S02]  /*14c0*/  IADD3 R21, P1, PT, R12, 0x20, RZ ;  /* 0x000000200c157810 */ /* 0x000fe40007f3e0ff */
[----:B------:R-:W-:Y:S02]  /*14d0*/  MOV R8, RZ ;  /* 0x000000ff00087202 */ /* 0x000fe40000000f00 */
[----:B------:R-:W-:Y:S02]  /*14e0*/  IADD3.X R20, PT, PT, RZ, R13, RZ, P1, !PT ;  /* 0x0000000dff147210 */ /* 0x000fe40000ffe4ff */
[----:B0-----:R-:W-:-:S04]  /*14f0*/  IADD3 R21, P0, PT, R21, UR6, RZ ;  /* 0x0000000615157c10 */ /* 0x001fc8000ff1e0ff */
[----:B------:R-:W-:-:S09]  /*1500*/  IADD3.X R20, PT, PT, R20, UR7, RZ, P0, !PT ;  /* 0x0000000714147c10 */ /* 0x000fd200087fe4ff */
.L_x_12:
[----:B------:R-:W-:Y:S02]  /*1510*/  MOV R18, R4 ;  /* 0x0000000400127202 */ /* 0x000fe40000000f00 */
[----:B------:R-:W-:Y:S02]  /*1520*/  MOV R19, R7 ;  /* 0x0000000700137202 */ /* 0x000fe40000000f00 */
[----:B------:R-:W-:Y:S02]  /*1530*/  MOV R16, R21 ;  /* 0x0000001500107202 */ /* 0x000fe40000000f00 */
[----:B------:R-:W-:Y:S01]  /*1540*/  MOV R17, R20 ;  /* 0x0000001400117202 */ /* 0x000fe20000000f00 */
[----:B------:R-:W2:Y:S04]  /*1550*/  LDG.E R21, desc[UR4][R18.64+-0x20] ;  /* 0xffffe00412157981 */ /* 0x000ea8000c1e1900 */
[----:B------:R-:W2:Y:S04]  /*1560*/  LDG.E R22, desc[UR4][R16.64+-0x20] ;  /* 0xffffe00410167981 */ /* 0x000ea8000c1e1900 */
[----:B------:R-:W3:Y:S04]  /*1570*/  LDG.E R26, desc[UR4][R18.64+-0x1c] ;  /* 0xffffe404121a7981 */ /* 0x000ee8000c1e1900 */
[----:B------:R-:W3:Y:S04]  /*1580*/  LDG.E R25, desc[UR4][R16.64+-0x1c] ;  /* 0xffffe40410197981 */ /* 0x000ee8000c1e1900 */
[----:B------:R-:W4:Y:S04]  /*1590*/  LDG.E R20, desc[UR4][R18.64+-0x18] ;  /* 0xffffe80412147981 */ /* 0x000f28000c1e1900 */
[----:B------:R-:W4:Y:S04]  /*15a0*/  LDG.E R23, desc[UR4][R16.64+-0x18] ;  /* 0xffffe80410177981 */ /* 0x000f28000c1e1900 */
[----:B------:R-:W5:Y:S04]  /*15b0*/  LDG.E R4, desc[UR4][R18.64+-0x14] ;  /* 0xffffec0412047981 */ /* 0x000f68000c1e1900 */
[----:B------:R-:W5:Y:S04]  /*15c0*/  LDG.E R7, desc[UR4][R16.64+-0x14] ;  /* 0xffffec0410077981 */ /* 0x000f68000c1e1900 */
[----:B------:R-:W5:Y:S04]  /*15d0*/  LDG.E R24, desc[UR4][R18.64+-0x10] ;  /* 0xfffff00412187981 */ /* 0x000f68000c1e1900 */
[----:B------:R-:W5:Y:S01]  /*15e0*/  LDG.E R27, desc[UR4][R16.64+-0x10] ;  /* 0xfffff004101b7981 */ /* 0x000f62000c1e1900 */
[----:B--2---:R-:W-:-:S03]  /*15f0*/  FFMA R21, R21, R22, R8 ;  /* 0x0000001615157223 */ /* 0x004fc60000000008 */
[----:B------:R-:W2:Y:S04]  /*1600*/  LDG.E R8, desc[UR4][R18.64+-0xc] ;  /* 0xfffff40412087981 */ /* 0x000ea8000c1e1900 */
[----:B------:R-:W2:Y:S01]  /*1610*/  LDG.E R22, desc[UR4][R18.64+-0x4] ;  /* 0xfffffc0412167981 */ /* 0x000ea2000c1e1900 */
[----:B---3--:R-:W-:-:S03]  /*1620*/  FFMA R25, R26, R25, R21 ;  /* 0x000000191a197223 */ /* 0x008fc60000000015 */
[----:B------:R-:W2:Y:S01]  /*1630*/  LDG.E R21, desc[UR4][R16.64+-0xc] ;  /* 0xfffff40410157981 */ /* 0x000ea2000c1e1900 */
[----:B----4-:R-:W-:-:S03]  /*1640*/  FFMA R25, R20, R23, R25 ;  /* 0x0000001714197223 */ /* 0x010fc60000000019 */
[----:B------:R-:W3:Y:S04]  /*1650*/  LDG.E R20, desc[UR4][R18.64+-0x8] ;  /* 0xfffff80412147981 */ /* 0x000ee8000c1e1900 */
[----:B------:R-:W3:Y:S01]  /*1660*/  LDG.E R23, desc[UR4][R16.64+-0x8] ;  /* 0xfffff80410177981 */ /* 0x000ee2000c1e1900 */
[----:B-----5:R-:W-:-:S03]  /*1670*/  FFMA R7, R4, R7, R25 ;  /* 0x0000000704077223 */ /* 0x020fc60000000019 */
[----:B------:R-:W4:Y:S04]  /*1680*/  LDG.E R25, desc[UR4][R16.64+-0x4] ;  /* 0xfffffc0410197981 */ /* 0x000f28000c1e1900 */
[----:B------:R-:W5:Y:S01]  /*1690*/  LDG.E R4, desc[UR4][R18.64] ;  /* 0x0000000412047981 */ /* 0x000f62000c1e1900 */
[----:B------:R-:W-:-:S03]  /*16a0*/  FFMA R27, R24, R27, R7 ;  /* 0x0000001b181b7223 */ /* 0x000fc60000000007 */
[----:B------:R-:W5:Y:S01]  /*16b0*/  LDG.E R7, desc[UR4][R16.64] ;  /* 0x0000000410077981 */ /* 0x000f62000c1e1900 */
[----:B--2---:R-:W-:-:S03]  /*16c0*/  FFMA R27, R8, R21, R27 ;  /* 0x00000015081b7223 */ /* 0x004fc6000000001b */
[----:B------:R-:W2:Y:S04]  /*16d0*/  LDG.E R8, desc[UR4][R18.64+0x4] ;  /* 0x0000040412087981 */ /* 0x000ea8000c1e1900 */
[----:B------:R-:W2:Y:S01]  /*16e0*/  LDG.E R21, desc[UR4][R16.64+0x4] ;  /* 0x0000040410157981 */ /* 0x000ea2000c1e1900 */
[----:B---3--:R-:W-:-:S03]  /*16f0*/  FFMA R27, R20, R23, R27 ;  /* 0x00000017141b7223 */ /* 0x008fc6000000001b */
[----:B------:R-:W3:Y:S04]  /*1700*/  LDG.E R20, desc[UR4][R18.64+0x8] ;  /* 0x0000080412147981 */ /* 0x000ee8000c1e1900 */
[----:B------:R-:W3:Y:S01]  /*1710*/  LDG.E R23, desc[UR4][R16.64+0x8] ;  /* 0x0000080410177981 */ /* 0x000ee2000c1e1900 */
[----:B----4-:R-:W-:-:S03]  /*1720*/  FFMA R27, R22, R25, R27 ;  /* 0x00000019161b7223 */ /* 0x010fc6000000001b */
[----:B------:R-:W4:Y:S04]  /*1730*/  LDG.E R22, desc[UR4][R18.64+0xc] ;  /* 0x00000c0412167981 */ /* 0x000f28000c1e1900 */
[----:B------:R-:W4:Y:S01]  /*1740*/  LDG.E R25, desc[UR4][R16.64+0xc] ;  /* 0x00000c0410197981 */ /* 0x000f22000c1e1900 */
[----:B-----5:R-:W-:-:S03]  /*1750*/  FFMA R27, R4, R7, R27 ;  /* 0x00000007041b7223 */ /* 0x020fc6000000001b */
[----:B------:R-:W5:Y:S04]  /*1760*/  LDG.E R4, desc[UR4][R18.64+0x10] ;  /* 0x0000100412047981 */ /* 0x000f68000c1e1900 */
        /* <DEDUP_REMOVED lines=10> */
[----:B------:R-:W-:Y:S01]  /*1810*/  IADD3 R9, PT, PT, R9, 0x10, RZ ;  /* 0x0000001009097810 */ /* 0x000fe20007ffe0ff */
[----:B-----5:R-:W-:-:S03]  /*1820*/  FFMA R7, R4, R7, R27 ;  /* 0x0000000704077223 */ /* 0x020fc6000000001b */
[----:B------:R-:W-:Y:S02]  /*1830*/  ISETP.NE.AND P0, PT, R9, RZ, PT ;  /* 0x000000ff0900720c */ /* 0x000fe40003f05270 */
[----:B------:R-:W-:Y:S01]  /*1840*/  IADD3 R4, P1, PT, R18, 0x40, RZ ;  /* 0x0000004012047810 */ /* 0x000fe20007f3e0ff */
[----:B--2---:R-:W-:Y:S01]  /*1850*/  FFMA R8, R8, R21, R7 ;  /* 0x0000001508087223 */ /* 0x004fe20000000007 */
[----:B------:R-:W-:Y:S02]  /*1860*/  IADD3 R21, P3, PT, R16, 0x40, RZ ;  /* 0x0000004010157810 */ /* 0x000fe40007f7e0ff */
[----:B------:R-:W-:Y:S01]  /*1870*/  IADD3.X R7, PT, PT, RZ, R19, RZ, P1, !PT ;  /* 0x00000013ff077210 */ /* 0x000fe20000ffe4ff */
[----:B---3--:R-:W-:Y:S01]  /*1880*/  FFMA R23, R23, R20, R8 ;  /* 0x0000001417177223 */ /* 0x008fe20000000008 */
[----:B------:R-:W-:-:S03]  /*1890*/  IADD3.X R20, PT, PT, RZ, R17, RZ, P3, !PT ;  /* 0x00000011ff147210 */ /* 0x000fc60001ffe4ff */
[----:B----4-:R-:W-:Y:S02]  /*18a0*/  FFMA R8, R22, R25, R23 ;  /* 0x0000001916087223 */ /* 0x010fe40000000017 */
[----:B------:R-:W-:Y:S05]  /*18b0*/  @P0 BRA `(.L_x_12) ;  /* 0xfffffffc00140947 */ /* 0x000fea000383ffff */
[----:B------:R-:W-:-:S07]  /*18c0*/  MOV R19, R5 ;  /* 0x0000000500137202 */ /* 0x000fce0000000f00 */
.L_x_11:
[----:B------:R-:W-:Y:S05]  /*18d0*/  @!P2 BRA `(.L_x_0) ;  /* 0x000000040018a947 */ /* 0x000fea0003800000 */
[----:B------:R-:W-:Y:S02]  /*18e0*/  ISETP.GE.U32.AND P0, PT, R3, 0x8, PT ;  /* 0x000000080300780c */ /* 0x000fe40003f06070 */
[----:B------:R-:W-:-:S11]  /*18f0*/  ISETP.NE.AND P1, PT, R2, RZ, PT ;  /* 0x000000ff0200720c */ /* 0x000fd60003f25270 */
[----:B------:R-:W-:Y:S05]  /*1900*/  @!P0 BRA `(.L_x_13) ;  /* 0x00000000006c8947 */ /* 0x000fea0003800000 */
[----:B------:R-:W-:-:S04]  /*1910*/  IMAD.WIDE.U32 R4, R19, 0x4, R14 ;  /* 0x0000000413047825 */ /* 0x000fc800078e000e */
[----:B------:R-:W-:Y:S01]  /*1920*/  IMAD.WIDE.U32 R16, R19, 0x4, R10 ;  /* 0x0000000413107825 */ /* 0x000fe200078e000a */
        /* <DEDUP_REMOVED lines=9> */
[----:B------:R-:W5:Y:S04]  /*19c0*/  LDG.E R26, desc[UR4][R16.64+0x14] ;  /* 0x00001404101a7981 */ /* 0x000f68000c1e1900 */
[----:B------:R-:W5:Y:S04]  /*19d0*/  LDG.E R27, desc[UR4][R16.64+0x18] ;  /* 0x00001804101b7981 */ /* 0x000f68000c1e1900 */
[----:B------:R-:W5:Y:S04]  /*19e0*/  LDG.E R25, desc[UR4][R4.64+0x1c] ;  /* 0x00001c0404197981 */ /* 0x000f68000c1e1900 */
[----:B------:R-:W5:Y:S01]  /*19f0*/  LDG.E R28, desc[UR4][R16.64+0x1c] ;  /* 0x00001c04101c7981 */ /* 0x000f62000c1e1900 */
[----:B--2---:R-:W-:-:S03]  /*1a00*/  FFMA R29, R21, R23, R8 ;  /* 0x00000017151d7223 */ /* 0x004fc60000000008 */
[----:B------:R-:W2:Y:S04]  /*1a10*/  LDG.E R23, desc[UR4][R4.64+0x10] ;  /* 0x0000100404177981 */ /* 0x000ea8000c1e1900 */
[----:B------:R-:W2:Y:S04]  /*1a20*/  LDG.E R21, desc[UR4][R4.64+0x14] ;  /* 0x0000140404157981 */ /* 0x000ea8000c1e1900 */
[----:B------:R-:W2:Y:S01]  /*1a30*/  LDG.E R8, desc[UR4][R4.64+0x18] ;  /* 0x0000180404087981 */ /* 0x000ea2000c1e1900 */
[----:B---3--:R-:W-:-:S04]  /*1a40*/  FFMA R18, R3, R18, R29 ;  /* 0x0000001203127223 */ /* 0x008fc8000000001d */
[----:B----4-:R-:W-:-:S04]  /*1a50*/  FFMA R18, R7, R20, R18 ;  /* 0x0000001407127223 */ /* 0x010fc80000000012 */
[----:B-----5:R-:W-:Y:S01]  /*1a60*/  FFMA R18, R9, R22, R18 ;  /* 0x0000001609127223 */ /* 0x020fe20000000012 */
[----:B------:R-:W-:-:S03]  /*1a70*/  IADD3 R19, PT, PT, R19, 0x8, RZ ;  /* 0x0000000813137810 */ /* 0x000fc60007ffe0ff */
[----:B--2---:R-:W-:-:S04]  /*1a80*/  FFMA R18, R23, R24, R18 ;  /* 0x0000001817127223 */ /* 0x004fc80000000012 */
[----:B------:R-:W-:-:S04]  /*1a90*/  FFMA R21, R21, R26, R18 ;  /* 0x0000001a15157223 */ /* 0x000fc80000000012 */
[----:B------:R-:W-:-:S04]  /*1aa0*/  FFMA R8, R8, R27, R21 ;  /* 0x0000001b08087223 */ /* 0x000fc80000000015 */
[----:B------:R-:W-:-:S07]  /*1ab0*/  FFMA R8, R25, R28, R8 ;  /* 0x0000001c19087223 */ /* 0x000fce0000000008 */
.L_x_13:
[----:B------:R-:W-:Y:S05]  /*1ac0*/  @!P1 BRA `(.L_x_0) ;  /* 0x00000000009c9947 */ /* 0x000fea0003800000 */
[----:B------:R-:W-:Y:S02]  /*1ad0*/  ISETP.GE.U32.AND P0, PT, R2, 0x4, PT ;  /* 0x000000040200780c */ /* 0x000fe40003f06070 */
[----:B------:R-:W-:-:S11]  /*1ae0*/  ISETP.NE.AND P1, PT, R6, RZ, PT ;  /* 0x000000ff0600720c */ /* 0x000fd60003f25270 */
[----:B------:R-:W-:Y:S05]  /*1af0*/  @!P0 BRA `(.L_x_14) ;  /* 0x00000000003c8947 */ /* 0x000fea0003800000 */
[----:B------:R-:W-:-:S04]  /*1b00*/  IMAD.WIDE.U32 R14, R19, 0x4, R14 ;  /* 0x00000004130e7825 */ /* 0x000fc800078e000e */
[C---:B------:R-:W-:Y:S01]  /*1b10*/  IMAD.WIDE.U32 R10, R19.reuse, 0x4, R10 ;  /* 0x00000004130a7825 */ /* 0x040fe200078e000a */
[----:B------:R-:W2:Y:S04]  /*1b20*/  LDG.E R3, desc[UR4][R14.64] ;  /* 0x000000040e037981 */ /* 0x000ea8000c1e1900 */
[----:B------:R-:W2:Y:S04]  /*1b30*/  LDG.E R2, desc[UR4][R10.64] ;  /* 0x000000040a027981 */ /* 0x000ea8000c1e1900 */
[----:B------:R-:W3:Y:S04]  /*1b40*/  LDG.E R5, desc[UR4][R14.64+0x4] ;  /* 0x000004040e057981 */ /* 0x000ee8000c1e1900 */
[----:B------:R-:W3:Y:S04]  /*1b50*/  LDG.E R4, desc[UR4][R10.64+0x4] ;  /* 0x000004040a047981 */ /* 0x000ee8000c1e1900 */
[----:B------:R-:W4:Y:S04]  /*1b60*/  LDG.E R7, desc[UR4][R14.64+0x8] ;  /* 0x000008040e077981 */ /* 0x000f28000c1e1900 */
[----:B------:R-:W4:Y:S04]  /*1b70*/  LDG.E R9, desc[UR4][R10.64+0x8] ;  /* 0x000008040a097981 */ /* 0x000f28000c1e1900 */
[----:B------:R-:W5:Y:S04]  /*1b80*/  LDG.E R17, desc[UR4][R14.64+0xc] ;  /* 0x00000c040e117981 */ /* 0x000f68000c1e1900 */
[----:B------:R-:W5:Y:S01]  /*1b90*/  LDG.E R16, desc[UR4][R10.64+0xc] ;  /* 0x00000c040a107981 */ /* 0x000f62000c1e1900 */
[----:B------:R-:W-:Y:S01]  /*1ba0*/  IADD3 R19, PT, PT, R19, 0x4, RZ ;  /* 0x0000000413137810 */ /* 0x000fe20007ffe0ff */
[----:B--2---:R-:W-:-:S04]  /*1bb0*/  FFMA R2, R3, R2, R8 ;  /* 0x0000000203027223 */ /* 0x004fc80000000008 */
[----:B---3--:R-:W-:-:S04]  /*1bc0*/  FFMA R2, R5, R4, R2 ;  /* 0x0000000405027223 */ /* 0x008fc80000000002 */
[----:B----4-:R-:W-:-:S04]  /*1bd0*/  FFMA R2, R7, R9, R2 ;  /* 0x0000000907027223 */ /* 0x010fc80000000002 */
[----:B-----5:R-:W-:-:S07]  /*1be0*/  FFMA R8, R17, R16, R2 ;  /* 0x0000001011087223 */ /* 0x020fce0000000002 */
.L_x_14:
[----:B------:R-:W-:Y:S05]  /*1bf0*/  @!P1 BRA `(.L_x_0) ;  /* 0x0000000000509947 */ /* 0x000fea0003800000 */
[----:B------:R-:W0:Y:S01]  /*1c00*/  LDCU.128 UR8, c[0x0][0x3a0] ;  /* 0x00007400ff0877ac */ /* 0x000e220008000c00 */
[----:B------:R-:W-:Y:S01]  /*1c10*/  IMAD.WIDE.U32 R12, R19, 0x4, R12 ;  /* 0x00000004130c7825 */ /* 0x000fe200078e000c */
[----:B------:R-:W-:Y:S02]  /*1c20*/  IADD3 R6, PT, PT, -R6, RZ, RZ ;  /* 0x000000ff06067210 */ /* 0x000fe40007ffe1ff */
[C---:B0-----:R-:W-:Y:S02]  /*1c30*/  IADD3 R7, P0, PT, R12.reuse, UR10, RZ ;  /* 0x0000000a0c077c10 */ /* 0x041fe4000ff1e0ff */
[----:B------:R-:W-:Y:S02]  /*1c40*/  IADD3 R2, P1, PT, R12, UR8, RZ ;  /* 0x000000080c027c10 */ /* 0x000fe4000ff3e0ff */
[C---:B------:R-:W-:Y:S02]  /*1c50*/  IADD3.X R10, PT, PT, R13.reuse, UR11, RZ, P0, !PT ;  /* 0x0000000b0d0a7c10 */ /* 0x040fe400087fe4ff */
[----:B------:R-:W-:-:S09]  /*1c60*/  IADD3.X R13, PT, PT, R13, UR9, RZ, P1, !PT ;  /* 0x000000090d0d7c10 */ /* 0x000fd20008ffe4ff */
.L_x_15:
[----:B------:R-:W-:Y:S02]  /*1c70*/  MOV R3, R13 ;  /* 0x0000000d00037202 */ /* 0x000fe40000000f00 */
[----:B------:R-:W-:Y:S02]  /*1c80*/  MOV R4, R7 ;  /* 0x0000000700047202 */ /* 0x000fe40000000f00 */
[----:B------:R-:W-:Y:S02]  /*1c90*/  MOV R5, R10 ;  /* 0x0000000a00057202 */ /* 0x000fe40000000f00 */
[----:B------:R0:W2:Y:S04]  /*1ca0*/  LDG.E R3, desc[UR4][R2.64] ;  /* 0x0000000402037981 */ /* 0x0000a8000c1e1900 */
[----:B------:R-:W2:Y:S01]  /*1cb0*/  LDG.E R4, desc[UR4][R4.64] ;  /* 0x0000000404047981 */ /* 0x000ea2000c1e1900 */
[----:B------:R-:W-:-:S02]  /*1cc0*/  IADD3 R6, PT, PT, R6, 0x1, RZ ;  /* 0x0000000106067810 */ /* 0x000fc40007ffe0ff */
[----:B------:R-:W-:Y:S02]  /*1cd0*/  IADD3 R7, P1, PT, R7, 0x4, RZ ;  /* 0x0000000407077810 */ /* 0x000fe40007f3e0ff */
[----:B------:R-:W-:Y:S02]  /*1ce0*/  ISETP.NE.AND P0, PT, R6, RZ, PT ;  /* 0x000000ff0600720c */ /* 0x000fe40003f05270 */
[----:B0-----:R-:W-:Y:S02]  /*1cf0*/  IADD3 R2, P2, PT, R2, 0x4, RZ ;  /* 0x0000000402027810 */ /* 0x001fe40007f5e0ff */
[----:B------:R-:W-:Y:S02]  /*1d00*/  IADD3.X R10, PT, PT, RZ, R10, RZ, P1, !PT ;  /* 0x0000000aff0a7210 */ /* 0x000fe40000ffe4ff */
[----:B------:R-:W-:Y:S01]  /*1d10*/  IADD3.X R13, PT, PT, RZ, R13, RZ, P2, !PT ;  /* 0x0000000dff0d7210 */ /* 0x000fe200017fe4ff */
[----:B--2---:R-:W-:-:S06]  /*1d20*/  FFMA R8, R3, R4, R8 ;  /* 0x0000000403087223 */ /* 0x004fcc0000000008 */
[----:B------:R-:W-:Y:S05]  /*1d30*/  @P0 BRA `(.L_x_15) ;  /* 0xfffffffc00cc0947 */ /* 0x000fea000383ffff */
.L_x_0:
[----:B------:R-:W-:Y:S01]  /*1d40*/  IADD3 R2, PT, PT, R8, -0xd000000, RZ ;  /* 0xf300000008027810 */ /* 0x000fe20007ffe0ff */
[----:B------:R0:W1:Y:S01]  /*1d50*/  MUFU.RSQ R3, R8 ;  /* 0x0000000800037308 */ /* 0x0000620000001400 */
[----:B------:R-:W-:Y:S02]  /*1d60*/  BSSY.RECONVERGENT B0, `(.L_x_16) ;  /* 0x000000b000007945 */ /* 0x000fe40003800200 */
[----:B------:R-:W-:-:S13]  /*1d70*/  ISETP.GT.U32.AND P0, PT, R2, 0x727fffff, PT ;  /* 0x727fffff0200780c */ /* 0x000fda0003f04070 */
[----:B0-----:R-:W-:Y:S05]  /*1d80*/  @!P0 BRA `(.L_x_17) ;  /* 0x0000000000108947 */ /* 0x001fea0003800000 */
[----:B------:R-:W-:Y:S02]  /*1d90*/  MOV R2, R8 ;  /* 0x0000000800027202 */ /* 0x000fe40000000f00 */
[----:B------:R-:W-:-:S07]  /*1da0*/  MOV R8, 0x1dc0 ;  /* 0x00001dc000087802 */ /* 0x000fce0000000f00 */
[----:B-1----:R-:W-:Y:S05]  /*1db0*/  CALL.REL.NOINC `($__internal_0_$__cuda_sm20_sqrt_rn_f32_slowpath) ;  /* 0x0000000000287944 */ /* 0x002fea0003c00000 */
[----:B------:R-:W-:Y:S05]  /*1dc0*/  BRA `(.L_x_18) ;  /* 0x0000000000107947 */ /* 0x000fea0003800000 */
.L_x_17:
[C---:B-1----:R-:W-:Y:S01]  /*1dd0*/  FMUL.FTZ R5, R3.reuse, R8 ;  /* 0x0000000803057220 */ /* 0x042fe20000410000 */
[----:B------:R-:W-:-:S03]  /*1de0*/  FMUL.FTZ R2, R3, 0.5 ;  /* 0x3f00000003027820 */ /* 0x000fc60000410000 */
[----:B------:R-:W-:-:S04]  /*1df0*/  FFMA R8, -R5, R5, R8 ;  /* 0x0000000505087223 */ /* 0x000fc80000000108 */
[----:B------:R-:W-:-:S07]  /*1e00*/  FFMA R5, R8, R2, R5 ;  /* 0x0000000208057223 */ /* 0x000fce0000000005 */
.L_x_18:
[----:B------:R-:W-:Y:S05]  /*1e10*/  BSYNC.RECONVERGENT B0 ;  /* 0x0000000000007941 */ /* 0x000fea0003800200 */
.L_x_16:
[----:B------:R-:W0:Y:S02]  /*1e20*/  LDC.64 R2, c[0x0][0x3b0] ;  /* 0x0000ec00ff027b82 */ /* 0x000e240000000a00 */
[----:B0-----:R-:W-:-:S05]  /*1e30*/  IMAD.WIDE R2, R0, 0x4, R2 ;  /* 0x0000000400027825 */ /* 0x001fca00078e0202 */
[----:B------:R-:W-:Y:S01]  /*1e40*/  STG.E desc[UR4][R2.64], R5 ;  /* 0x0000000502007986 */ /* 0x000fe2000c101904 */
[----:B------:R-:W-:Y:S05]  /*1e50*/  EXIT ;  /* 0x000000000000794d */ /* 0x000fea0003800000 */
        .weak           $__internal_0_$__cuda_sm20_sqrt_rn_f32_slowpath
        .type           $__internal_0_$__cuda_sm20_sqrt_rn_f32_slowpath,@function
        .size           $__internal_0_$__cuda_sm20_sqrt_rn_f32_slowpath,(.L_x_21 - $__internal_0_$__cuda_sm20_sqrt_rn_f32_slowpath)
$__internal_0_$__cuda_sm20_sqrt_rn_f32_slowpath:
[----:B------:R-:W-:-:S13]  /*1e60*/  LOP3.LUT P0, RZ, R2, 0x7fffffff, RZ, 0xc0, !PT ;  /* 0x7fffffff02ff7812 */ /* 0x000fda000780c0ff */
[----:B------:R-:W-:Y:S01]  /*1e70*/  @!P0 MOV R3, R2 ;  /* 0x0000000200038202 */ /* 0x000fe20000000f00 */
[----:B------:R-:W-:Y:S06]  /*1e80*/  @!P0 BRA `(.L_x_19) ;  /* 0x0000000000408947 */ /* 0x000fec0003800000 */
[----:B------:R-:W-:-:S13]  /*1e90*/  FSETP.GEU.FTZ.AND P0, PT, R2, RZ, PT ;  /* 0x000000ff0200720b */ /* 0x000fda0003f1e000 */
[----:B------:R-:W-:Y:S01]  /*1ea0*/  @!P0 MOV R3, 0x7fffffff ;  /* 0x7fffffff00038802 */ /* 0x000fe20000000f00 */
[----:B------:R-:W-:Y:S06]  /*1eb0*/  @!P0 BRA `(.L_x_19) ;  /* 0x0000000000348947 */ /* 0x000fec0003800000 */
[----:B------:R-:W-:-:S13]  /*1ec0*/  FSETP.GTU.FTZ.AND P0, PT, |R2|, +INF , PT ;  /* 0x7f8000000200780b */ /* 0x000fda0003f1c200 */
[----:B------:R-:W-:Y:S01]  /*1ed0*/  @P0 FADD.FTZ R3, R2, 1 ;  /* 0x3f80000002030421 */ /* 0x000fe20000010000 */
[----:B------:R-:W-:Y:S06]  /*1ee0*/  @P0 BRA `(.L_x_19) ;  /* 0x0000000000280947 */ /* 0x000fec0003800000 */
[----:B------:R-:W-:-:S13]  /*1ef0*/  FSETP.NEU.FTZ.AND P0, PT, |R2|, +INF , PT ;  /* 0x7f8000000200780b */ /* 0x000fda0003f1d200 */
[----:B------:R-:W-:-:S04]  /*1f00*/  @P0 FFMA R4, R2, 1.84467440737095516160e+19, RZ ;  /* 0x5f80000002040823 */ /* 0x000fc800000000ff */
[----:B------:R-:W0:Y:S02]  /*1f10*/  @P0 MUFU.RSQ R3, R4 ;  /* 0x0000000400030308 */ /* 0x000e240000001400 */
[----:B0-----:R-:W-:Y:S01]  /*1f20*/  @P0 FMUL.FTZ R5, R4, R3 ;  /* 0x0000000304050220 */ /* 0x001fe20000410000 */
[----:B------:R-:W-:Y:S01]  /*1f30*/  @P0 FMUL.FTZ R7, R3, 0.5 ;  /* 0x3f00000003070820 */ /* 0x000fe20000410000 */
[----:B------:R-:W-:Y:S02]  /*1f40*/  @!P0 MOV R3, R2 ;  /* 0x0000000200038202 */ /* 0x000fe40000000f00 */
[----:B------:R-:W-:-:S04]  /*1f50*/  @P0 FADD.FTZ R6, -R5, -RZ ;  /* 0x800000ff05060221 */ /* 0x000fc80000010100 */
[----:B------:R-:W-:-:S04]  /*1f60*/  @P0 FFMA R6, R5, R6, R4 ;  /* 0x0000000605060223 */ /* 0x000fc80000000004 */
[----:B------:R-:W-:-:S04]  /*1f70*/  @P0 FFMA R6, R6, R7, R5 ;  /* 0x0000000706060223 */ /* 0x000fc80000000005 */
[----:B------:R-:W-:-:S07]  /*1f80*/  @P0 FMUL.FTZ R3, R6, 2.3283064365386962891e-10 ;  /* 0x2f80000006030820 */ /* 0x000fce0000410000 */
.L_x_19:
[----:B------:R-:W-:Y:S01]  /*1f90*/  MOV R5, R3 ;  /* 0x0000000300057202 */ /* 0x000fe20000000f00 */
[----:B------:R-:W-:Y:S01]  /*1fa0*/  HFMA2 R3, -RZ, RZ, 0, 0 ;  /* 0x00000000ff037431 */ /* 0x000fe200000001ff */
[----:B------:R-:W-:-:S04]  /*1fb0*/  MOV R2, R8 ;  /* 0x0000000800027202 */ /* 0x000fc80000000f00 */
[----:B------:R-:W-:Y:S05]  /*1fc0*/  RET.REL.NODEC R2 `(_Z18dMahalanobisHelperiiPKfS0_S0_PfS1_S1_) ;  /* 0xffffffe0020c7950 */ /* 0x000fea0003c3ffff */
.L_x_20:
[----:B------:R-:W-:-:S00]  /*1fd0*/  BRA `(.L_x_20) ;  /* 0xfffffffc00fc7947 */ /* 0x000fc0000383ffff */
[----:B------:R-:W-:-:S00]  /*1fe0*/  NOP ;  /* 0x0000000000007918 */ /* 0x000fc00000000000 */
        /* <DEDUP_REMOVED lines=9> */
.L_x_21:


//--------------------- .nv.shared.reserved.0     --------------------------
	.section	.nv.shared.reserved.0,"aw",@nobits
	.weak		__nv_reservedSMEM_offset_0_alias
	.size		__nv_reservedSMEM_offset_0_alias, 0, 64
	.other		__nv_reservedSMEM_offset_0_alias,@"STO_CUDA_RESERVED_SHARED STV_DEFAULT"
__nv_reservedSMEM_offset_0_alias:
	.zero		0
	.zero		64


//--------------------- .nv.constant0._Z18dMahalanobisHelperiiPKfS0_S0_PfS1_S1_ --------------------------
	.section	.nv.constant0._Z18dMahalanobisHelperiiPKfS0_S0_PfS1_S1_,"a",@progbits
	.sectionflags	@""
	.align	4
.nv.constant0._Z18dMahalanobisHelperiiPKfS0_S0_PfS1_S1_:
	.zero		952


//--------------------- SYMBOLS --------------------------

	.type		.nv.reservedSmem.offset0,@object
	.size		.nv.reservedSmem.offset0,0x4
